def matmul_kernel(
    a_ptr,
    b_ptr,
    c_ptr,
    M,
    N,
    K,
    stride_am,
    stride_ak,
    stride_bk,
    stride_bn,
    stride_cm,
    stride_cn,
    BLOCK_M: tl.constexpr,
    BLOCK_N: tl.constexpr,
    BLOCK_K: tl.constexpr,
    GROUP_M: tl.constexpr,
):
    pid = tl.program_id(axis=0)
    num_pid_m = tl.cdiv(M, BLOCK_M)
    num_pid_n = tl.cdiv(N, BLOCK_N)
    num_pid_in_group = GROUP_M * num_pid_n
    group_id = pid // num_pid_in_group
    first_pid_m = group_id * GROUP_M
    group_size_m = min(num_pid_m - first_pid_m, GROUP_M)
    pid_m = first_pid_m + ((pid % num_pid_in_group) % group_size_m)
    pid_n = (pid % num_pid_in_group) // group_size_m

    offs_am = (pid_m * BLOCK_M + tl.arange(0, BLOCK_M)) % M
    offs_bn = (pid_n * BLOCK_N + tl.arange(0, BLOCK_N)) % N
    offs_k = tl.arange(0, BLOCK_K)
    a_ptrs = a_ptr + offs_am[:, None] * stride_am + offs_k[None, :] * stride_ak
    b_ptrs = b_ptr + offs_k[:, None] * stride_bk + offs_bn[None, :] * stride_bn

    acc = tl.zeros((BLOCK_M, BLOCK_N), dtype=tl.float32)
    for kk in range(0, tl.cdiv(K, BLOCK_K)):
        a = tl.load(a_ptrs, mask=offs_k[None, :] < K - kk * BLOCK_K, other=0.0)
        b = tl.load(b_ptrs, mask=offs_k[:, None] < K - kk * BLOCK_K, other=0.0)
        acc = tl.dot(a, b, acc)
        a_ptrs += BLOCK_K * stride_ak
        b_ptrs += BLOCK_K * stride_bk

    c = acc.to(c_ptr.dtype.element_ty)
    offs_cm = pid_m * BLOCK_M + tl.arange(0, BLOCK_M)
    offs_cn = pid_n * BLOCK_N + tl.arange(0, BLOCK_N)
    c_ptrs = c_ptr + offs_cm[:, None] * stride_cm + offs_cn[None, :] * stride_cn
    mask = (offs_cm[:, None] < M) & (offs_cn[None, :] < N)
    tl.store(c_ptrs, c, mask=mask)

# config = {"BLOCK_K": 64, "BLOCK_M": 64, "BLOCK_N": 64, "GROUP_M": 8, "arch": "sm_100", "dtype": "fp8e4m3", "num_ctas": 1, "num_stages": 3, "num_warps": 16}
# arch = sm_100


// ===== COMPILED SASS (sm_100a) =====

	.target	sm_100a

	.elftype	@"ET_EXEC"


//--------------------- .note.nv.tkinfo           --------------------------
	.section	.note.nv.tkinfo,"",@"SHT_NOTE"
	.sectionflags	@"SHF_NOTE_NV_TKINFO"
	.tkinfo
        /*0018*/ 	.word	0x00000081
        /*0030*/ 	.string	""
        /*0030*/ 	.string	"ptxas-blackwell"
        /*0030*/ 	.string	"Cuda compilation tools, release 12.9, V12.9.86"
        /*0030*/ 	.string	"Build cuda_12.9.r12.9/compiler.36037853_0"
        /*0030*/ 	.string	"-v  -suppress-debug-info  -lineinfo  -arch sm_100a "



//--------------------- .note.nv.cuver            --------------------------
	.section	.note.nv.cuver,"",@"SHT_NOTE"
	.sectionflags	@"SHF_NOTE_NV_CUVER"
        /*0018*/ 	.short	0x0001
        /*001a*/ 	.short	0x0064
        /*001c*/ 	.short	0x0001
        /*001e*/ 	.short	0x0000
        /*0020*/ 	.short	0x0001
        /*0022*/ 	.short	0x0000


//--------------------- .nv.info                  --------------------------
	.section	.nv.info,"",@"SHT_CUDA_INFO"
	.align	4


	//----- nvinfo : EIATTR_REGCOUNT
	.align		4
        /*0000*/ 	.byte	0x04, 0x2f
        /*0002*/ 	.short	(.L_1 - .L_0)
	.align		4
.L_0:
        /*0004*/ 	.word	index@(matmul_kernel)
        /*0008*/ 	.word	0x00000079


	//----- nvinfo : EIATTR_FRAME_SIZE
	.align		4
.L_1:
        /*000c*/ 	.byte	0x04, 0x11
        /*000e*/ 	.short	(.L_3 - .L_2)
	.align		4
.L_2:
        /*0010*/ 	.word	index@(matmul_kernel)
        /*0014*/ 	.word	0x00000000


	//----- nvinfo : EIATTR_MIN_STACK_SIZE
	.align		4
.L_3:
        /*0018*/ 	.byte	0x04, 0x12
        /*001a*/ 	.short	(.L_5 - .L_4)
	.align		4
.L_4:
        /*001c*/ 	.word	index@(matmul_kernel)
        /*0020*/ 	.word	0x00000000
.L_5:


//--------------------- .nv.info.matmul_kernel    --------------------------
	.section	.nv.info.matmul_kernel,"",@"SHT_CUDA_INFO"
	.sectionflags	@""
	.align	4


	//----- nvinfo : EIATTR_CUDA_API_VERSION
	.align		4
        /*0000*/ 	.byte	0x04, 0x37
        /*0002*/ 	.short	(.L_7 - .L_6)
.L_6:
        /*0004*/ 	.word	0x00000081


	//----- nvinfo : EIATTR_KPARAM_INFO
	.align		4
.L_7:
        /*0008*/ 	.byte	0x04, 0x17
        /*000a*/ 	.short	(.L_9 - .L_8)
.L_8:
        /*000c*/ 	.word	0x00000000
        /*0010*/ 	.short	0x000d
        /*0012*/ 	.short	0x0048
        /*0014*/ 	.byte	0x00, 0xf4, 0x21, 0x00


	//----- nvinfo : EIATTR_KPARAM_INFO
	.align		4
.L_9:
        /*0018*/ 	.byte	0x04, 0x17
        /*001a*/ 	.short	(.L_11 - .L_10)
.L_10:
        /*001c*/ 	.word	0x00000000
        /*0020*/ 	.short	0x000c
        /*0022*/ 	.short	0x0040
        /*0024*/ 	.byte	0x00, 0xf4, 0x21, 0x00


	//----- nvinfo : EIATTR_KPARAM_INFO
	.align		4
.L_11:
        /*0028*/ 	.byte	0x04, 0x17
        /*002a*/ 	.short	(.L_13 - .L_12)
.L_12:
        /*002c*/ 	.word	0x00000000
        /*0030*/ 	.short	0x000b
        /*0032*/ 	.short	0x0038
        /*0034*/ 	.byte	0x00, 0xf0, 0x11, 0x00


	//----- nvinfo : EIATTR_KPARAM_INFO
	.align		4
.L_13:
        /*0038*/ 	.byte	0x04, 0x17
        /*003a*/ 	.short	(.L_15 - .L_14)
.L_14:
        /*003c*/ 	.word	0x00000000
        /*0040*/ 	.short	0x000a
        /*0042*/ 	.short	0x0034
        /*0044*/ 	.byte	0x00, 0xf0, 0x11, 0x00


	//----- nvinfo : EIATTR_KPARAM_INFO
	.align		4
.L_15:
        /*0048*/ 	.byte	0x04, 0x17
        /*004a*/ 	.short	(.L_17 - .L_16)
.L_16:
        /*004c*/ 	.word	0x00000000
        /*0050*/ 	.short	0x0009
        /*0052*/ 	.short	0x0030
        /*0054*/ 	.byte	0x00, 0xf0, 0x11, 0x00


	//----- nvinfo : EIATTR_KPARAM_INFO
	.align		4
.L_17:
        /*0058*/ 	.byte	0x04, 0x17
        /*005a*/ 	.short	(.L_19 - .L_18)
.L_18:
        /*005c*/ 	.word	0x00000000
        /*0060*/ 	.short	0x0008
        /*0062*/ 	.short	0x002c
        /*0064*/ 	.byte	0x00, 0xf0, 0x11, 0x00


	//----- nvinfo : EIATTR_KPARAM_INFO
	.align		4
.L_19:
        /*0068*/ 	.byte	0x04, 0x17
        /*006a*/ 	.short	(.L_21 - .L_20)
.L_20:
        /*006c*/ 	.word	0x00000000
        /*0070*/ 	.short	0x0007
        /*0072*/ 	.short	0x0028
        /*0074*/ 	.byte	0x00, 0xf0, 0x11, 0x00


	//----- nvinfo : EIATTR_KPARAM_INFO
	.align		4
.L_21:
        /*0078*/ 	.byte	0x04, 0x17
        /*007a*/ 	.short	(.L_23 - .L_22)
.L_22:
        /*007c*/ 	.word	0x00000000
        /*0080*/ 	.short	0x0006
        /*0082*/ 	.short	0x0024
        /*0084*/ 	.byte	0x00, 0xf0, 0x11, 0x00


	//----- nvinfo : EIATTR_KPARAM_INFO
	.align		4
.L_23:
        /*0088*/ 	.byte	0x04, 0x17
        /*008a*/ 	.short	(.L_25 - .L_24)
.L_24:
        /*008c*/ 	.word	0x00000000
        /*0090*/ 	.short	0x0005
        /*0092*/ 	.short	0x0020
        /*0094*/ 	.byte	0x00, 0xf0, 0x11, 0x00


	//----- nvinfo : EIATTR_KPARAM_INFO
	.align		4
.L_25:
        /*0098*/ 	.byte	0x04, 0x17
        /*009a*/ 	.short	(.L_27 - .L_26)
.L_26:
        /*009c*/ 	.word	0x00000000
        /*00a0*/ 	.short	0x0004
        /*00a2*/ 	.short	0x001c
        /*00a4*/ 	.byte	0x00, 0xf0, 0x11, 0x00


	//----- nvinfo : EIATTR_KPARAM_INFO
	.align		4
.L_27:
        /*00a8*/ 	.byte	0x04, 0x17
        /*00aa*/ 	.short	(.L_29 - .L_28)
.L_28:
        /*00ac*/ 	.word	0x00000000
        /*00b0*/ 	.short	0x0003
        /*00b2*/ 	.short	0x0018
        /*00b4*/ 	.byte	0x00, 0xf0, 0x11, 0x00


	//----- nvinfo : EIATTR_KPARAM_INFO
	.align		4
.L_29:
        /*00b8*/ 	.byte	0x04, 0x17
        /*00ba*/ 	.short	(.L_31 - .L_30)
.L_30:
        /*00bc*/ 	.word	0x00000000
        /*00c0*/ 	.short	0x0002
        /*00c2*/ 	.short	0x0010
        /*00c4*/ 	.byte	0x00, 0xf4, 0x21, 0x00


	//----- nvinfo : EIATTR_KPARAM_INFO
	.align		4
.L_31:
        /*00c8*/ 	.byte	0x04, 0x17
        /*00ca*/ 	.short	(.L_33 - .L_32)
.L_32:
        /*00cc*/ 	.word	0x00000000
        /*00d0*/ 	.short	0x0001
        /*00d2*/ 	.short	0x0008
        /*00d4*/ 	.byte	0x00, 0xf4, 0x21, 0x00


	//----- nvinfo : EIATTR_KPARAM_INFO
	.align		4
.L_33:
        /*00d8*/ 	.byte	0x04, 0x17
        /*00da*/ 	.short	(.L_35 - .L_34)
.L_34:
        /*00dc*/ 	.word	0x00000000
        /*00e0*/ 	.short	0x0000
        /*00e2*/ 	.short	0x0000
        /*00e4*/ 	.byte	0x00, 0xf4, 0x21, 0x00


	//----- nvinfo : EIATTR_SPARSE_MMA_MASK
	.align		4
.L_35:
        /*00e8*/ 	.byte	0x03, 0x50
        /*00ea*/ 	.short	0x0000


	//----- nvinfo : EIATTR_MAXREG_COUNT
	.align		4
        /*00ec*/ 	.byte	0x03, 0x1b
        /*00ee*/ 	.short	0x0080


	//----- nvinfo : EIATTR_NUM_BARRIERS
	.align		4
        /*00f0*/ 	.byte	0x02, 0x4c
        /*00f2*/ 	.byte	0x01
	.zero		1


	//----- nvinfo : EIATTR_VRC_CTA_INIT_COUNT
	.align		4
        /*00f4*/ 	.byte	0x02, 0x4a
	.zero		1
	.zero		1


	//----- nvinfo : EIATTR_EXIT_INSTR_OFFSETS
	.align		4
        /*00f8*/ 	.byte	0x04, 0x1c
        /*00fa*/ 	.short	(.L_37 - .L_36)


	//   ....[0]....
.L_36:
        /*00fc*/ 	.word	0x00002630


	//   ....[1]....
        /*0100*/ 	.word	0x00002650


	//----- nvinfo : EIATTR_REQNTID
	.align		4
.L_37:
        /*0104*/ 	.byte	0x04, 0x10
        /*0106*/ 	.short	(.L_39 - .L_38)
.L_38:
        /*0108*/ 	.word	0x00000200
        /*010c*/ 	.word	0x00000001
        /*0110*/ 	.word	0x00000001


	//----- nvinfo : EIATTR_CBANK_PARAM_SIZE
	.align		4
.L_39:
        /*0114*/ 	.byte	0x03, 0x19
        /*0116*/ 	.short	0x0050


	//----- nvinfo : EIATTR_PARAM_CBANK
	.align		4
        /*0118*/ 	.byte	0x04, 0x0a
        /*011a*/ 	.short	(.L_41 - .L_40)
	.align		4
.L_40:
        /*011c*/ 	.word	index@(.nv.constant0.matmul_kernel)
        /*0120*/ 	.short	0x0380
        /*0122*/ 	.short	0x0050


	//----- nvinfo : EIATTR_SW_WAR
	.align		4
.L_41:
        /*0124*/ 	.byte	0x04, 0x36
        /*0126*/ 	.short	(.L_43 - .L_42)
.L_42:
        /*0128*/ 	.word	0x00000008
.L_43:


//--------------------- .nv.compat                --------------------------
	.section	.nv.compat,"",@"SHT_CUDA_COMPAT_INFO"
	.align	4
        /*0000*/ 	.byte	0x02, 0x02, 0x02, 0x00, 0x02, 0x05, 0x05, 0x00, 0x02, 0x03, 0x00, 0x00, 0x02, 0x06, 0x01, 0x00


//--------------------- .nv.callgraph             --------------------------
	.section	.nv.callgraph,"",@"SHT_CUDA_CALLGRAPH"
	.align	4
	.sectionentsize	8
	.align		4
        /*0000*/ 	.word	0x00000000
	.align		4
        /*0004*/ 	.word	0xffffffff
	.align		4
        /*0008*/ 	.word	0x00000000
	.align		4
        /*000c*/ 	.word	0xfffffffe
	.align		4
        /*0010*/ 	.word	0x00000000
	.align		4
        /*0014*/ 	.word	0xfffffffd
	.align		4
        /*0018*/ 	.word	0x00000000
	.align		4
        /*001c*/ 	.word	0xfffffffc


//--------------------- .text.matmul_kernel       --------------------------
	.section	.text.matmul_kernel,"ax",@progbits
	.align	128
        .global         matmul_kernel
        .type           matmul_kernel,@function
        .size           matmul_kernel,(.L_x_4 - matmul_kernel)
        .other          matmul_kernel,@"STO_CUDA_ENTRY STV_DEFAULT"
matmul_kernel:
.text.matmul_kernel:
[----:B------:R-:W0:Y:S08]  /*0000*/  LDC R1, c[0x0][0x37c] ;  /* 0x0000df00ff017b82 */ /* 0x000e300000000800 */
[----:B------:R-:W1:Y:S01]  /*0010*/  LDC.64 R24, c[0x0][0x398] ;  /* 0x0000e600ff187b82 */ /* 0x000e620000000a00 */
[----:B------:R-:W2:Y:S01]  /*0020*/  S2R R5, SR_CTAID.X ;  /* 0x0000000000057919 */ /* 0x000ea20000002500 */
[----:B------:R-:W3:Y:S01]  /*0030*/  LDCU UR4, c[0x0][0x3a0] ;  /* 0x00007400ff0477ac */ /* 0x000ee20008000800 */
[----:B------:R-:W-:Y:S01]  /*0040*/  UMOV UR5, 0x400 ;  /* 0x0000040000057882 */ /* 0x000fe20000000000 */
[----:B------:R-:W4:Y:S04]  /*0050*/  LDCU.64 UR8, c[0x0][0x358] ;  /* 0x00006b00ff0877ac */ /* 0x000f280008000a00 */
[----:B------:R-:W5:Y:S01]  /*0060*/  S2UR UR6, SR_CgaCtaId ;  /* 0x00000000000679c3 */ /* 0x000f620000008800 */
[----:B------:R-:W0:Y:S01]  /*0070*/  LDCU UR7, c[0x0][0x3a0] ;  /* 0x00007400ff0777ac */ /* 0x000e220008000800 */
[----:B---3--:R-:W-:Y:S01]  /*0080*/  UIADD3 UR4, UPT, UPT, UR4, 0x3f, URZ ;  /* 0x0000003f04047890 */ /* 0x008fe2000fffe0ff */
[----:B-1----:R-:W-:-:S03]  /*0090*/  VIADD R0, R25, 0x3f ;  /* 0x0000003f19007836 */ /* 0x002fc60000000000 */
[----:B------:R-:W-:Y:S02]  /*00a0*/  UISETP.GT.AND UP0, UPT, UR4, 0x3f, UPT ;  /* 0x0000003f0400788c */ /* 0x000fe4000bf04270 */
[----:B------:R-:W-:Y:S01]  /*00b0*/  SHF.R.S32.HI R3, RZ, 0x1f, R0 ;  /* 0x0000001fff037819 */ /* 0x000fe20000011400 */
[----:B-----5:R-:W-:-:S03]  /*00c0*/  ULEA UR5, UR6, UR5, 0x18 ;  /* 0x0000000506057291 */ /* 0x020fc6000f8ec0ff */
[----:B------:R-:W-:Y:S02]  /*00d0*/  LEA.HI R3, R3, R0, RZ, 0x6 ;  /* 0x0000000003037211 */ /* 0x000fe400078f30ff */
[----:B--2---:R-:W-:Y:S02]  /*00e0*/  IABS R8, R5 ;  /* 0x0000000500087213 */ /* 0x004fe40000000000 */
[----:B------:R-:W-:-:S05]  /*00f0*/  SHF.R.S32.HI R3, RZ, 0x6, R3 ;  /* 0x00000006ff037819 */ /* 0x000fca0000011403 */
[----:B------:R-:W-:-:S05]  /*0100*/  IMAD.SHL.U32 R4, R3, 0x8, RZ ;  /* 0x0000000803047824 */ /* 0x000fca00078e00ff */
[-C--:B------:R-:W-:Y:S02]  /*0110*/  IABS R7, R4.reuse ;  /* 0x0000000400077213 */ /* 0x080fe40000000000 */
[----:B------:R-:W-:Y:S02]  /*0120*/  IABS R10, R4 ;  /* 0x00000004000a7213 */ /* 0x000fe40000000000 */
[----:B------:R-:W1:Y:S08]  /*0130*/  I2F.RP R0, R7 ;  /* 0x0000000700007306 */ /* 0x000e700000209400 */
[----:B-1----:R-:W1:Y:S02]  /*0140*/  MUFU.RCP R0, R0 ;  /* 0x0000000000007308 */ /* 0x002e640000001000 */
[----:B-1----:R-:W-:-:S02]  /*0150*/  VIADD R2, R0, 0xffffffe ;  /* 0x0ffffffe00027836 */ /* 0x002fc40000000000 */
[----:B------:R-:W-:-:S04]  /*0160*/  IMAD.MOV R0, RZ, RZ, -R10 ;  /* 0x000000ffff007224 */ /* 0x000fc800078e0a0a */
[----:B------:R1:W2:Y:S02]  /*0170*/  F2I.FTZ.U32.TRUNC.NTZ R3, R2 ;  /* 0x0000000200037305 */ /* 0x0002a4000021f000 */
[----:B-1----:R-:W-:Y:S02]  /*0180*/  IMAD.MOV.U32 R2, RZ, RZ, RZ ;  /* 0x000000ffff027224 */ /* 0x002fe400078e00ff */
[----:B--2---:R-:W-:-:S04]  /*0190*/  IMAD.MOV R6, RZ, RZ, -R3 ;  /* 0x000000ffff067224 */ /* 0x004fc800078e0a03 */
[----:B------:R-:W-:Y:S02]  /*01a0*/  IMAD R9, R6, R7, RZ ;  /* 0x0000000706097224 */ /* 0x000fe400078e02ff */
[----:B------:R-:W-:Y:S02]  /*01b0*/  IMAD.MOV.U32 R6, RZ, RZ, R8 ;  /* 0x000000ffff067224 */ /* 0x000fe400078e0008 */
[----:B------:R-:W-:-:S06]  /*01c0*/  IMAD.HI.U32 R3, R3, R9, R2 ;  /* 0x0000000903037227 */ /* 0x000fcc00078e0002 */
[----:B------:R-:W-:-:S04]  /*01d0*/  IMAD.HI.U32 R3, R3, R6, RZ ;  /* 0x0000000603037227 */ /* 0x000fc800078e00ff */
[----:B------:R-:W-:-:S05]  /*01e0*/  IMAD R0, R3, R0, R6 ;  /* 0x0000000003007224 */ /* 0x000fca00078e0206 */
[----:B------:R-:W-:-:S13]  /*01f0*/  ISETP.GT.U32.AND P1, PT, R7, R0, PT ;  /* 0x000000000700720c */ /* 0x000fda0003f24070 */
[----:B------:R-:W-:Y:S02]  /*0200*/  @!P1 IMAD.IADD R0, R0, 0x1, -R7 ;  /* 0x0000000100009824 */ /* 0x000fe400078e0a07 */
[----:B------:R-:W-:Y:S01]  /*0210*/  @!P1 VIADD R3, R3, 0x1 ;  /* 0x0000000103039836 */ /* 0x000fe20000000000 */
[----:B------:R-:W-:Y:S02]  /*0220*/  ISETP.NE.AND P1, PT, R4, RZ, PT ;  /* 0x000000ff0400720c */ /* 0x000fe40003f25270 */
[----:B------:R-:W-:Y:S02]  /*0230*/  ISETP.GE.U32.AND P0, PT, R0, R7, PT ;  /* 0x000000070000720c */ /* 0x000fe40003f06070 */
[----:B------:R-:W-:-:S04]  /*0240*/  LOP3.LUT R0, R5, R4, RZ, 0x3c, !PT ;  /* 0x0000000405007212 */ /* 0x000fc800078e3cff */
[----:B------:R-:W-:Y:S01]  /*0250*/  ISETP.GE.AND P2, PT, R0, RZ, PT ;  /* 0x000000ff0000720c */ /* 0x000fe20003f46270 */
[----:B------:R-:W-:-:S06]  /*0260*/  VIADD R0, R24, 0x3f ;  /* 0x0000003f18007836 */ /* 0x000fcc0000000000 */
[----:B------:R-:W-:-:S04]  /*0270*/  @P0 VIADD R3, R3, 0x1 ;  /* 0x0000000103030836 */ /* 0x000fc80000000000 */
[----:B------:R-:W-:Y:S01]  /*0280*/  IMAD.MOV.U32 R2, RZ, RZ, R3 ;  /* 0x000000ffff027224 */ /* 0x000fe200078e0003 */
[----:B------:R-:W-:-:S03]  /*0290*/  SHF.R.S32.HI R3, RZ, 0x1f, R0 ;  /* 0x0000001fff037819 */ /* 0x000fc60000011400 */
[----:B------:R-:W-:Y:S01]  /*02a0*/  @!P2 IMAD.MOV R2, RZ, RZ, -R2 ;  /* 0x000000ffff02a224 */ /* 0x000fe200078e0a02 */
[----:B------:R-:W-:Y:S02]  /*02b0*/  @!P1 LOP3.LUT R2, RZ, R4, RZ, 0x33, !PT ;  /* 0x00000004ff029212 */ /* 0x000fe400078e33ff */
[----:B------:R-:W-:-:S03]  /*02c0*/  LEA.HI R3, R3, R0, RZ, 0x6 ;  /* 0x0000000003037211 */ /* 0x000fc600078f30ff */
[----:B------:R-:W-:Y:S02]  /*02d0*/  IMAD.SHL.U32 R18, R2, 0x8, RZ ;  /* 0x0000000802127824 */ /* 0x000fe400078e00ff */
[----:B------:R-:W-:-:S03]  /*02e0*/  IMAD.MOV R2, RZ, RZ, -R2 ;  /* 0x000000ffff027224 */ /* 0x000fc600078e0a02 */
[----:B------:R-:W-:Y:S01]  /*02f0*/  LEA.HI.SX32 R3, R3, -R18, 0x1a ;  /* 0x8000001203037211 */ /* 0x000fe200078fd2ff */
[----:B------:R-:W-:-:S03]  /*0300*/  IMAD R8, R4, R2, R5 ;  /* 0x0000000204087224 */ /* 0x000fc600078e0205 */
[----:B------:R-:W-:Y:S02]  /*0310*/  VIMNMX R11, PT, PT, R3, 0x8, PT ;  /* 0x00000008030b7848 */ /* 0x000fe40003fe0100 */
[----:B------:R-:W-:Y:S02]  /*0320*/  IABS R9, R8 ;  /* 0x0000000800097213 */ /* 0x000fe40000000000 */
[-C--:B------:R-:W-:Y:S02]  /*0330*/  IABS R7, R11.reuse ;  /* 0x0000000b00077213 */ /* 0x080fe40000000000 */
[----:B------:R-:W-:Y:S02]  /*0340*/  IABS R4, R11 ;  /* 0x0000000b00047213 */ /* 0x000fe40000000000 */
[----:B------:R-:W1:Y:S08]  /*0350*/  I2F.RP R0, R7 ;  /* 0x0000000700007306 */ /* 0x000e700000209400 */
[----:B-1----:R-:W1:Y:S02]  /*0360*/  MUFU.RCP R0, R0 ;  /* 0x0000000000007308 */ /* 0x002e640000001000 */
[----:B-1----:R-:W-:-:S02]  /*0370*/  VIADD R3, R0, 0xffffffe ;  /* 0x0ffffffe00037836 */ /* 0x002fc40000000000 */
[----:B------:R-:W-:Y:S02]  /*0380*/  IMAD.MOV R0, RZ, RZ, -R4 ;  /* 0x000000ffff007224 */ /* 0x000fe400078e0a04 */
[----:B------:R-:W1:Y:S02]  /*0390*/  S2R R4, SR_TID.X ;  /* 0x0000000000047919 */ /* 0x000e640000002100 */
[----:B------:R-:W2:Y:S02]  /*03a0*/  F2I.FTZ.U32.TRUNC.NTZ R3, R3 ;  /* 0x0000000300037305 */ /* 0x000ea4000021f000 */
[----:B--2---:R-:W-:-:S04]  /*03b0*/  IMAD.MOV R6, RZ, RZ, -R3 ;  /* 0x000000ffff067224 */ /* 0x004fc800078e0a03 */
[----:B------:R-:W-:-:S04]  /*03c0*/  IMAD.MOV.U32 R2, RZ, RZ, R6 ;  /* 0x000000ffff027224 */ /* 0x000fc800078e0006 */
[----:B------:R-:W-:Y:S02]  /*03d0*/  IMAD R5, R2, R7, RZ ;  /* 0x0000000702057224 */ /* 0x000fe400078e02ff */
[----:B------:R-:W-:-:S04]  /*03e0*/  IMAD.MOV.U32 R2, RZ, RZ, RZ ;  /* 0x000000ffff027224 */ /* 0x000fc800078e00ff */
[----:B------:R-:W-:Y:S01]  /*03f0*/  IMAD.HI.U32 R2, R3, R5, R2 ;  /* 0x0000000503027227 */ /* 0x000fe200078e0002 */
[----:B-1----:R-:W-:Y:S02]  /*0400*/  SHF.R.U32.HI R78, RZ, 0x6, R4 ;  /* 0x00000006ff4e7819 */ /* 0x002fe40000011604 */
[C---:B------:R-:W-:Y:S02]  /*0410*/  LEA.HI R3, R4.reuse, 0x8, RZ, 0x1a ;  /* 0x0000000804037811 */ /* 0x040fe400078fd0ff */
[----:B------:R-:W-:Y:S01]  /*0420*/  LEA.HI R5, R4, 0x38, RZ, 0x1a ;  /* 0x0000003804057811 */ /* 0x000fe200078fd0ff */
[----:B------:R-:W-:Y:S01]  /*0430*/  IMAD.HI.U32 R2, R2, R9, RZ ;  /* 0x0000000902027227 */ /* 0x000fe200078e00ff */
[----:B------:R-:W-:Y:S02]  /*0440*/  LOP3.LUT R79, R4, 0x3f, RZ, 0xc0, !PT ;  /* 0x0000003f044f7812 */ /* 0x000fe400078ec0ff */
[----:B------:R-:W-:Y:S01]  /*0450*/  SGXT.U32 R78, R78, 0x3 ;  /* 0x000000034e4e781a */ /* 0x000fe20000000000 */
[----:B------:R-:W-:-:S05]  /*0460*/  IMAD R0, R2, R0, R9 ;  /* 0x0000000002007224 */ /* 0x000fca00078e0209 */
[----:B------:R-:W-:-:S13]  /*0470*/  ISETP.GT.U32.AND P1, PT, R7, R0, PT ;  /* 0x000000000700720c */ /* 0x000fda0003f24070 */
[----:B------:R-:W-:Y:S02]  /*0480*/  @!P1 IMAD.IADD R0, R0, 0x1, -R7 ;  /* 0x0000000100009824 */ /* 0x000fe400078e0a07 */
[----:B------:R-:W-:Y:S01]  /*0490*/  @!P1 VIADD R2, R2, 0x1 ;  /* 0x0000000102029836 */ /* 0x000fe20000000000 */
[----:B------:R-:W-:Y:S02]  /*04a0*/  ISETP.NE.AND P1, PT, R11, RZ, PT ;  /* 0x000000ff0b00720c */ /* 0x000fe40003f25270 */
[----:B------:R-:W-:Y:S02]  /*04b0*/  ISETP.GE.U32.AND P0, PT, R0, R7, PT ;  /* 0x000000070000720c */ /* 0x000fe40003f06070 */
[----:B------:R-:W-:Y:S02]  /*04c0*/  LOP3.LUT R0, R8, R11, RZ, 0x3c, !PT ;  /* 0x0000000b08007212 */ /* 0x000fe400078e3cff */
[----:B------:R-:W-:Y:S02]  /*04d0*/  LOP3.LUT R7, R78, 0x20, RZ, 0xfc, !PT ;  /* 0x000000204e077812 */ /* 0x000fe400078efcff */
[----:B------:R-:W-:-:S07]  /*04e0*/  ISETP.GE.AND P2, PT, R0, RZ, PT ;  /* 0x000000ff0000720c */ /* 0x000fce0003f46270 */
[----:B------:R-:W-:-:S04]  /*04f0*/  @P0 VIADD R2, R2, 0x1 ;  /* 0x0000000102020836 */ /* 0x000fc80000000000 */
[----:B------:R-:W-:Y:S01]  /*0500*/  IMAD.MOV.U32 R6, RZ, RZ, R2 ;  /* 0x000000ffff067224 */ /* 0x000fe200078e0002 */
[----:B------:R-:W-:-:S03]  /*0510*/  LEA.HI R2, R4, 0x18, RZ, 0x1a ;  /* 0x0000001804027811 */ /* 0x000fc600078fd0ff */
[----:B------:R-:W-:Y:S01]  /*0520*/  @!P2 IMAD.MOV R6, RZ, RZ, -R6 ;  /* 0x000000ffff06a224 */ /* 0x000fe200078e0a06 */
[----:B------:R-:W-:-:S05]  /*0530*/  @!P1 LOP3.LUT R6, RZ, R11, RZ, 0x33, !PT ;  /* 0x0000000bff069212 */ /* 0x000fca00078e33ff */
[----:B------:R-:W-:Y:S02]  /*0540*/  IMAD.MOV R0, RZ, RZ, -R6 ;  /* 0x000000ffff007224 */ /* 0x000fe400078e0a06 */
[----:B------:R-:W-:Y:S01]  /*0550*/  IMAD.SHL.U32 R17, R6, 0x40, RZ ;  /* 0x0000004006117824 */ /* 0x000fe200078e00ff */
[C---:B------:R-:W-:Y:S01]  /*0560*/  LOP3.LUT R6, R78.reuse, 0x10, RZ, 0xfc, !PT ;  /* 0x000000104e067812 */ /* 0x040fe200078efcff */
[----:B------:R-:W-:Y:S01]  /*0570*/  IMAD R0, R11, R0, R8 ;  /* 0x000000000b007224 */ /* 0x000fe200078e0208 */
[----:B------:R-:W-:Y:S01]  /*0580*/  LOP3.LUT R8, R78, 0x30, RZ, 0xfc, !PT ;  /* 0x000000304e087812 */ /* 0x000fe200078efcff */
[--C-:B------:R-:W-:Y:S01]  /*0590*/  IMAD.IADD R10, R3, 0x1, R17.reuse ;  /* 0x00000001030a7824 */ /* 0x100fe200078e0211 */
[C---:B------:R-:W-:Y:S01]  /*05a0*/  LOP3.LUT R9, R17.reuse, R78, RZ, 0xfc, !PT ;  /* 0x0000004e11097212 */ /* 0x040fe200078efcff */
[----:B------:R-:W-:Y:S01]  /*05b0*/  IMAD.IADD R18, R18, 0x1, R0 ;  /* 0x0000000112127824 */ /* 0x000fe200078e0200 */
[----:B------:R-:W-:Y:S01]  /*05c0*/  LEA.HI R0, R4, 0x28, RZ, 0x1a ;  /* 0x0000002804007811 */ /* 0x000fe200078fd0ff */
[--C-:B------:R-:W-:Y:S01]  /*05d0*/  IMAD.IADD R12, R2, 0x1, R17.reuse ;  /* 0x00000001020c7824 */ /* 0x100fe200078e0211 */
[--C-:B------:R-:W-:Y:S01]  /*05e0*/  LOP3.LUT R11, R17, 0x10, R78.reuse, 0xfe, !PT ;  /* 0x00000010110b7812 */ /* 0x100fe200078efe4e */
[--C-:B------:R-:W-:Y:S01]  /*05f0*/  IMAD.IADD R16, R5, 0x1, R17.reuse ;  /* 0x0000000105107824 */ /* 0x100fe200078e0211 */
[C-C-:B------:R-:W-:Y:S01]  /*0600*/  LOP3.LUT R13, R17.reuse, 0x20, R78.reuse, 0xfe, !PT ;  /* 0x00000020110d7812 */ /* 0x140fe200078efe4e */
[----:B------:R-:W-:Y:S01]  /*0610*/  IMAD.IADD R14, R0, 0x1, R17 ;  /* 0x00000001000e7824 */ /* 0x000fe200078e0211 */
[----:B------:R-:W-:Y:S01]  /*0620*/  LOP3.LUT R15, R17, 0x30, R78, 0xfe, !PT ;  /* 0x00000030110f7812 */ /* 0x000fe200078efe4e */
[----:B------:R-:W-:Y:S01]  /*0630*/  IMAD R17, R18, 0x40, R79 ;  /* 0x0000004012117824 */ /* 0x000fe200078e024f */
[----:B0---4-:R-:W-:Y:S06]  /*0640*/  BRA.U UP0, `(.L_x_0) ;  /* 0x00000001001c7547 */ /* 0x011fec000b800000 */
[----:B------:R-:W-:Y:S01]  /*0650*/  IMAD.SHL.U32 R18, R4, 0x8, RZ ;  /* 0x0000000804127824 */ /* 0x000fe200078e00ff */
[----:B------:R-:W-:Y:S02]  /*0660*/  SHF.R.U32.HI R19, RZ, 0x2, R4 ;  /* 0x00000002ff137819 */ /* 0x000fe40000011604 */
[----:B------:R-:W-:Y:S02]  /*0670*/  CS2R R44, SRZ ;  /* 0x00000000002c7805 */ /* 0x000fe4000001ff00 */
[----:B------:R-:W-:Y:S02]  /*0680*/  CS2R R46, SRZ ;  /* 0x00000000002e7805 */ /* 0x000fe4000001ff00 */
[----:B------:R-:W-:Y:S02]  /*0690*/  CS2R R40, SRZ ;  /* 0x0000000000287805 */ /* 0x000fe4000001ff00 */
[----:B------:R-:W-:Y:S01]  /*06a0*/  CS2R R42, SRZ ;  /* 0x00000000002a7805 */ /* 0x000fe2000001ff00 */
[----:B------:R-:W-:Y:S06]  /*06b0*/  BRA `(.L_x_1) ;  /* 0x00000018005c7947 */ /* 0x000fec0003800000 */
.L_x_0:
[----:B------:R-:W-:Y:S01]  /*06c0*/  IABS R35, R25 ;  /* 0x0000001900237213 */ /* 0x000fe20000000000 */
[C---:B------:R-:W-:Y:S01]  /*06d0*/  IMAD.SHL.U32 R23, R4.reuse, 0x40, RZ ;  /* 0x0000004004177824 */ /* 0x040fe200078e00ff */
[----:B------:R-:W-:Y:S01]  /*06e0*/  IABS R39, R24 ;  /* 0x0000001800277213 */ /* 0x000fe20000000000 */
[----:B------:R-:W-:Y:S01]  /*06f0*/  IMAD.SHL.U32 R26, R4, 0x10, RZ ;  /* 0x00000010041a7824 */ /* 0x000fe200078e00ff */
[----:B------:R-:W0:Y:S01]  /*0700*/  I2F.RP R20, R35 ;  /* 0x0000002300147306 */ /* 0x000e220000209400 */
[----:B------:R-:W-:Y:S01]  /*0710*/  IABS R29, R15 ;  /* 0x0000000f001d7213 */ /* 0x000fe20000000000 */
[----:B------:R-:W1:Y:S01]  /*0720*/  LDCU UR6, c[0x0][0x3b0] ;  /* 0x00007600ff0677ac */ /* 0x000e620008000800 */
[----:B------:R-:W-:Y:S02]  /*0730*/  LOP3.LUT R23, R23, 0x1c0, RZ, 0xc0, !PT ;  /* 0x000001c017177812 */ /* 0x000fe400078ec0ff */
[----:B------:R-:W-:Y:S02]  /*0740*/  CS2R R44, SRZ ;  /* 0x00000000002c7805 */ /* 0x000fe4000001ff00 */
[----:B------:R-:W-:Y:S01]  /*0750*/  LOP3.LUT R26, R26, 0x600, RZ, 0xc0, !PT ;  /* 0x000006001a1a7812 */ /* 0x000fe200078ec0ff */
[----:B------:R-:W2:Y:S01]  /*0760*/  LDCU.128 UR12, c[0x0][0x380] ;  /* 0x00007000ff0c77ac */ /* 0x000ea20008000c00 */
[----:B------:R-:W-:Y:S01]  /*0770*/  IABS R31, R14 ;  /* 0x0000000e001f7213 */ /* 0x000fe20000000000 */
[----:B------:R-:W3:Y:S01]  /*0780*/  I2F.RP R22, R39 ;  /* 0x0000002700167306 */ /* 0x000ee20000209400 */
[----:B------:R-:W-:Y:S01]  /*0790*/  IABS R33, R13 ;  /* 0x0000000d00217213 */ /* 0x000fe20000000000 */
[----:B------:R-:W4:Y:S01]  /*07a0*/  LDCU UR11, c[0x0][0x3a4] ;  /* 0x00007480ff0b77ac */ /* 0x000f220008000800 */
[----:B------:R-:W-:-:S02]  /*07b0*/  IADD3 R34, PT, PT, R26, UR5, R23 ;  /* 0x000000051a227c10 */ /* 0x000fc4000fffe017 */
[----:B------:R-:W-:Y:S02]  /*07c0*/  CS2R R46, SRZ ;  /* 0x00000000002e7805 */ /* 0x000fe4000001ff00 */
[----:B------:R-:W-:Y:S01]  /*07d0*/  IABS R38, R17 ;  /* 0x0000001100267213 */ /* 0x000fe20000000000 */
[----:B------:R-:W5:Y:S01]  /*07e0*/  LDCU UR10, c[0x0][0x3ac] ;  /* 0x00007580ff0a77ac */ /* 0x000f620008000800 */
[----:B------:R-:W-:Y:S01]  /*07f0*/  CS2R R40, SRZ ;  /* 0x0000000000287805 */ /* 0x000fe2000001ff00 */
[----:B0-----:R-:W0:Y:S01]  /*0800*/  MUFU.RCP R20, R20 ;  /* 0x0000001400147308 */ /* 0x001e220000001000 */
[----:B------:R-:W-:-:S07]  /*0810*/  CS2R R42, SRZ ;  /* 0x00000000002a7805 */ /* 0x000fce000001ff00 */
[----:B---3--:R-:W3:Y:S01]  /*0820*/  MUFU.RCP R22, R22 ;  /* 0x0000001600167308 */ /* 0x008ee20000001000 */
[----:B-----5:R-:W-:Y:S02]  /*0830*/  IMAD R61, R79, UR10, RZ ;  /* 0x0000000a4f3d7c24 */ /* 0x020fe4000f8e02ff */
[----:B0-----:R-:W-:Y:S02]  /*0840*/  VIADD R18, R20, 0xffffffe ;  /* 0x0ffffffe14127836 */ /* 0x001fe40000000000 */
[----:B------:R-:W-:Y:S01]  /*0850*/  IMAD.MOV.U32 R20, RZ, RZ, RZ ;  /* 0x000000ffff147224 */ /* 0x000fe200078e00ff */
[----:B------:R-:W-:Y:S02]  /*0860*/  SHF.R.S32.HI R76, RZ, 0x1f, R61 ;  /* 0x0000001fff4c7819 */ /* 0x000fe4000001143d */
[----:B------:R0:W5:Y:S01]  /*0870*/  F2I.FTZ.U32.TRUNC.NTZ R19, R18 ;  /* 0x0000001200137305 */ /* 0x000162000021f000 */
[----:B---3--:R-:W-:-:S07]  /*0880*/  VIADD R21, R22, 0xffffffe ;  /* 0x0ffffffe16157836 */ /* 0x008fce0000000000 */
[----:B------:R-:W3:Y:S01]  /*0890*/  F2I.FTZ.U32.TRUNC.NTZ R21, R21 ;  /* 0x0000001500157305 */ /* 0x000ee2000021f000 */
[----:B0-----:R-:W-:Y:S02]  /*08a0*/  IMAD.MOV.U32 R18, RZ, RZ, RZ ;  /* 0x000000ffff127224 */ /* 0x001fe400078e00ff */
[----:B-----5:R-:W-:-:S04]  /*08b0*/  IMAD.MOV R28, RZ, RZ, -R19 ;  /* 0x000000ffff1c7224 */ /* 0x020fc800078e0a13 */
[----:B------:R-:W-:-:S04]  /*08c0*/  IMAD R27, R28, R35, RZ ;  /* 0x000000231c1b7224 */ /* 0x000fc800078e02ff */
[----:B------:R-:W-:Y:S01]  /*08d0*/  IMAD.HI.U32 R18, R19, R27, R18 ;  /* 0x0000001b13127227 */ /* 0x000fe200078e0012 */
[----:B------:R-:W-:-:S03]  /*08e0*/  IABS R27, R16 ;  /* 0x00000010001b7213 */ /* 0x000fc60000000000 */
[----:B---3--:R-:W-:Y:S02]  /*08f0*/  IMAD.MOV R28, RZ, RZ, -R21 ;  /* 0x000000ffff1c7224 */ /* 0x008fe400078e0a15 */
[----:B------:R-:W-:-:S04]  /*0900*/  IMAD.HI.U32 R22, R18, R29, RZ ;  /* 0x0000001d12167227 */ /* 0x000fc800078e00ff */
[----:B------:R-:W-:-:S04]  /*0910*/  IMAD.HI.U32 R23, R18, R31, RZ ;  /* 0x0000001f12177227 */ /* 0x000fc800078e00ff */
[----:B------:R-:W-:-:S04]  /*0920*/  IMAD.HI.U32 R26, R18, R33, RZ ;  /* 0x00000021121a7227 */ /* 0x000fc800078e00ff */
[----:B------:R-:W-:Y:S02]  /*0930*/  IMAD.MOV R22, RZ, RZ, -R22 ;  /* 0x000000ffff167224 */ /* 0x000fe400078e0a16 */
[----:B------:R-:W-:Y:S02]  /*0940*/  IMAD.MOV R32, RZ, RZ, -R23 ;  /* 0x000000ffff207224 */ /* 0x000fe400078e0a17 */
[----:B------:R-:W-:Y:S02]  /*0950*/  IMAD.MOV R36, RZ, RZ, -R26 ;  /* 0x000000ffff247224 */ /* 0x000fe400078e0a1a */
[----:B------:R-:W-:Y:S01]  /*0960*/  IMAD R22, R35, R22, R29 ;  /* 0x0000001623167224 */ /* 0x000fe200078e021d */
[----:B------:R-:W-:Y:S01]  /*0970*/  IABS R29, R12 ;  /* 0x0000000c001d7213 */ /* 0x000fe20000000000 */
[----:B------:R-:W-:-:S03]  /*0980*/  IMAD.HI.U32 R19, R18, R27, RZ ;  /* 0x0000001b12137227 */ /* 0x000fc600078e00ff */
[C---:B------:R-:W-:Y:S01]  /*0990*/  ISETP.GT.U32.AND P6, PT, R35.reuse, R22, PT ;  /* 0x000000162300720c */ /* 0x040fe20003fc4070 */
[----:B------:R-:W-:Y:S02]  /*09a0*/  IMAD R37, R28, R39, RZ ;  /* 0x000000271c257224 */ /* 0x000fe400078e02ff */
[----:B------:R-:W-:Y:S01]  /*09b0*/  IMAD R26, R35, R32, R31 ;  /* 0x00000020231a7224 */ /* 0x000fe200078e021f */
[----:B------:R-:W-:Y:S01]  /*09c0*/  IABS R31, R11 ;  /* 0x0000000b001f7213 */ /* 0x000fe20000000000 */
[----:B------:R-:W-:Y:S02]  /*09d0*/  IMAD.MOV R30, RZ, RZ, -R19 ;  /* 0x000000ffff1e7224 */ /* 0x000fe400078e0a13 */
[----:B------:R-:W-:Y:S01]  /*09e0*/  IMAD.HI.U32 R28, R21, R37, R20 ;  /* 0x00000025151c7227 */ /* 0x000fe200078e0014 */
[----:B------:R-:W-:Y:S02]  /*09f0*/  IABS R37, R9 ;  /* 0x0000000900257213 */ /* 0x000fe40000000000 */
[----:B------:R-:W-:Y:S01]  /*0a00*/  ISETP.GT.U32.AND P4, PT, R35, R26, PT ;  /* 0x0000001a2300720c */ /* 0x000fe20003f84070 */
[----:B------:R-:W-:-:S04]  /*0a10*/  IMAD.HI.U32 R20, R18, R29, RZ ;  /* 0x0000001d12147227 */ /* 0x000fc800078e00ff */
[----:B------:R-:W-:-:S04]  /*0a20*/  IMAD.HI.U32 R21, R18, R31, RZ ;  /* 0x0000001f12157227 */ /* 0x000fc800078e00ff */
[C---:B------:R-:W-:Y:S02]  /*0a30*/  IMAD R19, R35.reuse, R30, R27 ;  /* 0x0000001e23137224 */ /* 0x040fe400078e021b */
[C---:B------:R-:W-:Y:S01]  /*0a40*/  IMAD R27, R35.reuse, R36, R33 ;  /* 0x00000024231b7224 */ /* 0x040fe200078e0221 */
[----:B------:R-:W-:Y:S01]  /*0a50*/  IABS R33, R10 ;  /* 0x0000000a00217213 */ /* 0x000fe20000000000 */
[----:B------:R-:W-:Y:S01]  /*0a60*/  IMAD.MOV R30, RZ, RZ, -R20 ;  /* 0x000000ffff1e7224 */ /* 0x000fe200078e0a14 */
[C---:B------:R-:W-:Y:S01]  /*0a70*/  ISETP.GT.U32.AND P3, PT, R35.reuse, R19, PT ;  /* 0x000000132300720c */ /* 0x040fe20003f64070 */
[----:B------:R-:W-:Y:S01]  /*0a80*/  IMAD.MOV R32, RZ, RZ, -R21 ;  /* 0x000000ffff207224 */ /* 0x000fe200078e0a15 */
[----:B------:R-:W-:Y:S01]  /*0a90*/  ISETP.GT.U32.AND P5, PT, R35, R27, PT ;  /* 0x0000001b2300720c */ /* 0x000fe20003fa4070 */
[----:B------:R-:W-:Y:S01]  /*0aa0*/  IMAD.HI.U32 R20, R28, R38, RZ ;  /* 0x000000261c147227 */ /* 0x000fe200078e00ff */
[----:B------:R-:W-:-:S03]  /*0ab0*/  SHF.R.U32.HI R21, RZ, 0x2, R4 ;  /* 0x00000002ff157819 */ /* 0x000fc60000011604 */
[----:B------:R-:W-:Y:S01]  /*0ac0*/  IMAD R28, R35, R30, R29 ;  /* 0x0000001e231c7224 */ /* 0x000fe200078e021d */
[----:B------:R-:W-:Y:S01]  /*0ad0*/  SGXT.U32 R21, R21, 0x3 ;  /* 0x000000031515781a */ /* 0x000fe20000000000 */
[C---:B------:R-:W-:Y:S02]  /*0ae0*/  IMAD R29, R35.reuse, R32, R31 ;  /* 0x00000020231d7224 */ /* 0x040fe400078e021f */
[C---:B------:R-:W-:Y:S01]  /*0af0*/  IMAD.HI.U32 R23, R18.reuse, R33, RZ ;  /* 0x0000002112177227 */ /* 0x040fe200078e00ff */
[C---:B------:R-:W-:Y:S02]  /*0b00*/  ISETP.GT.U32.AND P0, PT, R35.reuse, R28, PT ;  /* 0x0000001c2300720c */ /* 0x040fe40003f04070 */
[----:B------:R-:W-:Y:S01]  /*0b10*/  ISETP.GT.U32.AND P1, PT, R35, R29, PT ;  /* 0x0000001d2300720c */ /* 0x000fe20003f24070 */
[----:B------:R-:W-:-:S04]  /*0b20*/  IMAD.HI.U32 R18, R18, R37, RZ ;  /* 0x0000002512127227 */ /* 0x000fc800078e00ff */
[----:B------:R-:W-:Y:S02]  /*0b30*/  IMAD.MOV R36, RZ, RZ, -R23 ;  /* 0x000000ffff247224 */ /* 0x000fe400078e0a17 */
[----:B------:R-:W-:Y:S02]  /*0b40*/  IMAD.MOV R20, RZ, RZ, -R20 ;  /* 0x000000ffff147224 */ /* 0x000fe400078e0a14 */
[----:B------:R-:W-:Y:S02]  /*0b50*/  IMAD.MOV R18, RZ, RZ, -R18 ;  /* 0x000000ffff127224 */ /* 0x000fe400078e0a12 */
[----:B------:R-:W-:Y:S01]  /*0b60*/  IMAD R30, R35, R36, R33 ;  /* 0x00000024231e7224 */ /* 0x000fe200078e0221 */
[C---:B------:R-:W-:Y:S01]  /*0b70*/  LOP3.LUT R33, R4.reuse, 0x180, RZ, 0xc0, !PT ;  /* 0x0000018004217812 */ /* 0x040fe200078ec0ff */
[----:B------:R-:W-:Y:S01]  /*0b80*/  IMAD R32, R39, R20, R38 ;  /* 0x0000001427207224 */ /* 0x000fe200078e0226 */
[----:B------:R-:W-:Y:S01]  /*0b90*/  LOP3.LUT R20, R4, 0x3, RZ, 0xc0, !PT ;  /* 0x0000000304147812 */ /* 0x000fe200078ec0ff */
[C---:B------:R-:W-:Y:S01]  /*0ba0*/  IMAD R31, R35.reuse, R18, R37 ;  /* 0x00000012231f7224 */ /* 0x040fe200078e0225 */
[----:B------:R-:W-:Y:S01]  /*0bb0*/  ISETP.GT.U32.AND P2, PT, R35, R30, PT ;  /* 0x0000001e2300720c */ /* 0x000fe20003f44070 */
[----:B------:R-:W-:Y:S01]  /*0bc0*/  @!P3 IMAD.IADD R19, R19, 0x1, -R35 ;  /* 0x000000011313b824 */ /* 0x000fe200078e0a23 */
[----:B------:R-:W-:Y:S01]  /*0bd0*/  SHF.R.U32.HI R73, RZ, 0x3, R33 ;  /* 0x00000003ff497819 */ /* 0x000fe20000011621 */
[--C-:B------:R-:W-:Y:S01]  /*0be0*/  @!P6 IMAD.IADD R22, R22, 0x1, -R35.reuse ;  /* 0x000000011616e824 */ /* 0x100fe200078e0a23 */
[----:B------:R-:W-:Y:S01]  /*0bf0*/  ISETP.GT.U32.AND P6, PT, R39, R32, PT ;  /* 0x000000202700720c */ /* 0x000fe20003fc4070 */
[--C-:B------:R-:W-:Y:S01]  /*0c00*/  @!P4 IMAD.IADD R26, R26, 0x1, -R35.reuse ;  /* 0x000000011a1ac824 */ /* 0x100fe200078e0a23 */
[----:B------:R-:W-:Y:S01]  /*0c10*/  ISETP.GT.U32.AND P3, PT, R35, R31, PT ;  /* 0x0000001f2300720c */ /* 0x000fe20003f64070 */
[--C-:B------:R-:W-:Y:S01]  /*0c20*/  @!P5 IMAD.IADD R27, R27, 0x1, -R35.reuse ;  /* 0x000000011b1bd824 */ /* 0x100fe200078e0a23 */
[C---:B------:R-:W-:Y:S01]  /*0c30*/  ISETP.GT.U32.AND P4, PT, R35.reuse, R19, PT ;  /* 0x000000132300720c */ /* 0x040fe20003f84070 */
[--C-:B------:R-:W-:Y:S01]  /*0c40*/  @!P0 IMAD.IADD R28, R28, 0x1, -R35.reuse ;  /* 0x000000011c1c8824 */ /* 0x100fe200078e0a23 */
[----:B------:R-:W-:Y:S01]  /*0c50*/  ISETP.GT.U32.AND P5, PT, R35, R22, PT ;  /* 0x000000162300720c */ /* 0x000fe20003fa4070 */
[--C-:B------:R-:W-:Y:S01]  /*0c60*/  @!P1 IMAD.IADD R29, R29, 0x1, -R35.reuse ;  /* 0x000000011d1d9824 */ /* 0x100fe200078e0a23 */
[C---:B------:R-:W-:Y:S01]  /*0c70*/  ISETP.GT.U32.AND P0, PT, R35.reuse, R26, PT ;  /* 0x0000001a2300720c */ /* 0x040fe20003f04070 */
[----:B------:R-:W-:Y:S01]  /*0c80*/  @!P2 IMAD.IADD R30, R30, 0x1, -R35 ;  /* 0x000000011e1ea824 */ /* 0x000fe200078e0a23 */
[C---:B------:R-:W-:Y:S01]  /*0c90*/  ISETP.GT.U32.AND P1, PT, R35.reuse, R27, PT ;  /* 0x0000001b2300720c */ /* 0x040fe20003f24070 */
[----:B------:R-:W-:Y:S01]  /*0ca0*/  IMAD.SHL.U32 R18, R4, 0x8, RZ ;  /* 0x0000000804127824 */ /* 0x000fe200078e00ff */
[----:B------:R-:W-:Y:S01]  /*0cb0*/  ISETP.GT.U32.AND P2, PT, R35, R28, PT ;  /* 0x0000001c2300720c */ /* 0x000fe20003f44070 */
[----:B------:R-:W-:Y:S01]  /*0cc0*/  @!P6 IMAD.IADD R32, R32, 0x1, -R39 ;  /* 0x000000012020e824 */ /* 0x000fe200078e0a27 */
[----:B------:R-:W-:Y:S01]  /*0cd0*/  SHF.R.U32.HI R69, RZ, 0x4, R33 ;  /* 0x00000004ff457819 */ /* 0x000fe20000011621 */
[----:B------:R-:W-:-:S02]  /*0ce0*/  IMAD.SHL.U32 R23, R4, 0x2, RZ ;  /* 0x0000000204177824 */ /* 0x000fc400078e00ff */
[--C-:B------:R-:W-:Y:S01]  /*0cf0*/  @!P3 IMAD.IADD R31, R31, 0x1, -R35.reuse ;  /* 0x000000011f1fb824 */ /* 0x100fe200078e0a23 */
[----:B------:R-:W-:Y:S01]  /*0d00*/  ISETP.GT.U32.AND P3, PT, R35, R29, PT ;  /* 0x0000001d2300720c */ /* 0x000fe20003f64070 */
[--C-:B------:R-:W-:Y:S01]  /*0d10*/  @!P4 IMAD.IADD R19, R19, 0x1, -R35.reuse ;  /* 0x000000011313c824 */ /* 0x100fe200078e0a23 */
[----:B------:R-:W-:Y:S01]  /*0d20*/  ISETP.GT.U32.AND P4, PT, R35, R30, PT ;  /* 0x0000001e2300720c */ /* 0x000fe20003f84070 */
[--C-:B------:R-:W-:Y:S01]  /*0d30*/  @!P5 IMAD.IADD R22, R22, 0x1, -R35.reuse ;  /* 0x000000011616d824 */ /* 0x100fe200078e0a23 */
[----:B------:R-:W-:Y:S01]  /*0d40*/  ISETP.GT.U32.AND P5, PT, R39, R32, PT ;  /* 0x000000202700720c */ /* 0x000fe20003fa4070 */
[--C-:B------:R-:W-:Y:S01]  /*0d50*/  @!P0 IMAD.IADD R26, R26, 0x1, -R35.reuse ;  /* 0x000000011a1a8824 */ /* 0x100fe200078e0a23 */
[----:B------:R-:W-:Y:S01]  /*0d60*/  ISETP.GE.AND P0, PT, R16, RZ, PT ;  /* 0x000000ff1000720c */ /* 0x000fe20003f06270 */
[----:B------:R-:W-:Y:S01]  /*0d70*/  @!P1 IMAD.IADD R27, R27, 0x1, -R35 ;  /* 0x000000011b1b9824 */ /* 0x000fe200078e0a23 */
[----:B------:R-:W-:Y:S01]  /*0d80*/  ISETP.GE.AND P1, PT, R15, RZ, PT ;  /* 0x000000ff0f00720c */ /* 0x000fe20003f26270 */
[----:B------:R-:W-:Y:S01]  /*0d90*/  IMAD R20, R20, 0x110, RZ ;  /* 0x0000011014147824 */ /* 0x000fe200078e02ff */
[----:B------:R-:W-:Y:S01]  /*0da0*/  LOP3.LUT R23, R18, 0x30, R23, 0x48, !PT ;  /* 0x0000003012177812 */ /* 0x000fe200078e4817 */
[--C-:B------:R-:W-:Y:S01]  /*0db0*/  @!P2 IMAD.IADD R28, R28, 0x1, -R35.reuse ;  /* 0x000000011c1ca824 */ /* 0x100fe200078e0a23 */
[----:B------:R-:W-:Y:S01]  /*0dc0*/  ISETP.GT.U32.AND P6, PT, R35, R31, PT ;  /* 0x0000001f2300720c */ /* 0x000fe20003fc4070 */
[----:B------:R-:W-:Y:S01]  /*0dd0*/  @!P3 IMAD.IADD R29, R29, 0x1, -R35 ;  /* 0x000000011d1db824 */ /* 0x000fe200078e0a23 */
[----:B------:R-:W-:Y:S01]  /*0de0*/  LOP3.LUT R20, R20, R21, R73, 0x1e, !PT ;  /* 0x0000001514147212 */ /* 0x000fe200078e1e49 */
[----:B------:R-:W-:Y:S01]  /*0df0*/  IMAD.IADD R21, R23, 0x1, R34 ;  /* 0x0000000117157824 */ /* 0x000fe200078e0222 */
[----:B------:R-:W-:Y:S01]  /*0e00*/  ISETP.GE.AND P3, PT, R13, RZ, PT ;  /* 0x000000ff0d00720c */ /* 0x000fe20003f66270 */
[----:B------:R-:W-:Y:S01]  /*0e10*/  IMAD.MOV.U32 R23, RZ, RZ, R22 ;  /* 0x000000ffff177224 */ /* 0x000fe200078e0016 */
[----:B------:R-:W-:Y:S01]  /*0e20*/  ISETP.GE.AND P2, PT, R12, RZ, PT ;  /* 0x000000ff0c00720c */ /* 0x000fe20003f46270 */
[----:B------:R-:W-:Y:S01]  /*0e30*/  @!P4 IMAD.IADD R30, R30, 0x1, -R35 ;  /* 0x000000011e1ec824 */ /* 0x000fe200078e0a23 */
[----:B------:R-:W-:Y:S01]  /*0e40*/  ISETP.GE.AND P4, PT, R11, RZ, PT ;  /* 0x000000ff0b00720c */ /* 0x000fe20003f86270 */
[----:B------:R-:W-:Y:S01]  /*0e50*/  @!P5 IMAD.IADD R32, R32, 0x1, -R39 ;  /* 0x000000012020d824 */ /* 0x000fe200078e0a27 */
[----:B------:R-:W-:Y:S01]  /*0e60*/  ISETP.GE.AND P5, PT, R14, RZ, PT ;  /* 0x000000ff0e00720c */ /* 0x000fe20003fa6270 */
[----:B------:R-:W-:Y:S01]  /*0e70*/  @!P0 IMAD.MOV R19, RZ, RZ, -R19 ;  /* 0x000000ffff138224 */ /* 0x000fe200078e0a13 */
[----:B------:R-:W-:Y:S01]  /*0e80*/  ISETP.GE.AND P0, PT, R10, RZ, PT ;  /* 0x000000ff0a00720c */ /* 0x000fe20003f06270 */
[----:B------:R-:W-:Y:S01]  /*0e90*/  @!P1 IMAD.MOV R23, RZ, RZ, -R23 ;  /* 0x000000ffff179224 */ /* 0x000fe200078e0a17 */
[----:B------:R-:W-:Y:S01]  /*0ea0*/  ISETP.GE.AND P1, PT, R9, RZ, PT ;  /* 0x000000ff0900720c */ /* 0x000fe20003f26270 */
[----:B------:R-:W-:Y:S01]  /*0eb0*/  @!P6 IMAD.IADD R31, R31, 0x1, -R35 ;  /* 0x000000011f1fe824 */ /* 0x000fe200078e0a23 */
[----:B------:R-:W-:Y:S01]  /*0ec0*/  LOP3.LUT R22, RZ, R25, RZ, 0x33, !PT ;  /* 0x00000019ff167212 */ /* 0x000fe200078e33ff */
[----:B------:R-:W-:Y:S01]  /*0ed0*/  @!P3 IMAD.MOV R27, RZ, RZ, -R27 ;  /* 0x000000ffff1bb224 */ /* 0x000fe200078e0a1b */
[----:B------:R-:W-:Y:S01]  /*0ee0*/  ISETP.GE.AND P6, PT, R17, RZ, PT ;  /* 0x000000ff1100720c */ /* 0x000fe20003fc6270 */
[----:B------:R-:W-:Y:S01]  /*0ef0*/  @!P2 IMAD.MOV R28, RZ, RZ, -R28 ;  /* 0x000000ffff1ca224 */ /* 0x000fe200078e0a1c */
[----:B------:R-:W-:Y:S01]  /*0f00*/  ISETP.NE.AND P3, PT, R24, RZ, PT ;  /* 0x000000ff1800720c */ /* 0x000fe20003f65270 */
[----:B------:R-:W-:Y:S01]  /*0f10*/  @!P4 IMAD.MOV R29, RZ, RZ, -R29 ;  /* 0x000000ffff1dc224 */ /* 0x000fe200078e0a1d */
[----:B------:R-:W-:Y:S01]  /*0f20*/  LOP3.LUT R69, R69, 0x1ff, R4, 0x78, !PT ;  /* 0x000001ff45457812 */ /* 0x000fe200078e7804 */
[----:B------:R-:W-:Y:S01]  /*0f30*/  @!P5 IMAD.MOV R26, RZ, RZ, -R26 ;  /* 0x000000ffff1ad224 */ /* 0x000fe200078e0a1a */
[----:B------:R-:W-:Y:S01]  /*0f40*/  ISETP.NE.AND P5, PT, R25, RZ, PT ;  /* 0x000000ff1900720c */ /* 0x000fe20003fa5270 */
[----:B------:R-:W-:Y:S01]  /*0f50*/  @!P0 IMAD.MOV R30, RZ, RZ, -R30 ;  /* 0x000000ffff1e8224 */ /* 0x000fe200078e0a1e */
[----:B------:R-:W-:Y:S01]  /*0f60*/  LOP3.LUT R73, R73, 0x1ff, R4, 0x78, !PT ;  /* 0x000001ff49497812 */ /* 0x000fe200078e7804 */
[----:B------:R-:W-:Y:S01]  /*0f70*/  @!P1 IMAD.MOV R31, RZ, RZ, -R31 ;  /* 0x000000ffff1f9224 */ /* 0x000fe200078e0a1f */
[----:B------:R-:W-:-:S02]  /*0f80*/  SEL R19, R22, R19, !P5 ;  /* 0x0000001316137207 */ /* 0x000fc40006800000 */
[C---:B------:R-:W-:Y:S01]  /*0f90*/  SEL R23, R22.reuse, R23, !P5 ;  /* 0x0000001716177207 */ /* 0x040fe20006800000 */
[----:B------:R-:W-:Y:S01]  /*0fa0*/  @!P6 IMAD.MOV R32, RZ, RZ, -R32 ;  /* 0x000000ffff20e224 */ /* 0x000fe200078e0a20 */
[C---:B------:R-:W-:Y:S01]  /*0fb0*/  SEL R26, R22.reuse, R26, !P5 ;  /* 0x0000001a161a7207 */ /* 0x040fe20006800000 */
[----:B-1----:R-:W-:Y:S01]  /*0fc0*/  IMAD R19, R19, UR6, RZ ;  /* 0x0000000613137c24 */ /* 0x002fe2000f8e02ff */
[C---:B------:R-:W-:Y:S01]  /*0fd0*/  SEL R27, R22.reuse, R27, !P5 ;  /* 0x0000001b161b7207 */ /* 0x040fe20006800000 */
[----:B------:R-:W-:Y:S01]  /*0fe0*/  IMAD R23, R23, UR6, RZ ;  /* 0x0000000617177c24 */ /* 0x000fe2000f8e02ff */
[----:B------:R-:W-:Y:S01]  /*0ff0*/  SEL R28, R22, R28, !P5 ;  /* 0x0000001c161c7207 */ /* 0x000fe20006800000 */
[----:B------:R-:W-:Y:S01]  /*1000*/  IMAD R34, R26, UR6, RZ ;  /* 0x000000061a227c24 */ /* 0x000fe2000f8e02ff */
[C---:B------:R-:W-:Y:S01]  /*1010*/  SEL R29, R22.reuse, R29, !P5 ;  /* 0x0000001d161d7207 */ /* 0x040fe20006800000 */
[----:B------:R-:W-:Y:S01]  /*1020*/  IMAD R35, R27, UR6, RZ ;  /* 0x000000061b237c24 */ /* 0x000fe2000f8e02ff */
[----:B------:R-:W-:Y:S01]  /*1030*/  SEL R30, R22, R30, !P5 ;  /* 0x0000001e161e7207 */ /* 0x000fe20006800000 */
[----:B------:R-:W-:Y:S01]  /*1040*/  IMAD R28, R28, UR6, RZ ;  /* 0x000000061c1c7c24 */ /* 0x000fe2000f8e02ff */
[----:B------:R-:W-:Y:S01]  /*1050*/  SEL R22, R22, R31, !P5 ;  /* 0x0000001f16167207 */ /* 0x000fe20006800000 */
[----:B------:R-:W-:Y:S01]  /*1060*/  IMAD R29, R29, UR6, RZ ;  /* 0x000000061d1d7c24 */ /* 0x000fe2000f8e02ff */
[----:B------:R-:W0:Y:S01]  /*1070*/  LDC R31, c[0x0][0x3a8] ;  /* 0x0000ea00ff1f7b82 */ /* 0x000e220000000800 */
[----:B------:R-:W-:Y:S01]  /*1080*/  @!P3 LOP3.LUT R32, RZ, R24, RZ, 0x33, !PT ;  /* 0x00000018ff20b212 */ /* 0x000fe200078e33ff */
[----:B------:R-:W-:Y:S01]  /*1090*/  IMAD R30, R30, UR6, RZ ;  /* 0x000000061e1e7c24 */ /* 0x000fe2000f8e02ff */
[----:B------:R-:W-:Y:S01]  /*10a0*/  SHF.R.S32.HI R49, RZ, 0x1f, R19 ;  /* 0x0000001fff317819 */ /* 0x000fe20000011413 */
[----:B------:R-:W-:Y:S01]  /*10b0*/  IMAD R36, R22, UR6, RZ ;  /* 0x0000000616247c24 */ /* 0x000fe2000f8e02ff */
[----:B--2---:R-:W-:Y:S01]  /*10c0*/  IADD3 R22, P0, PT, R19, UR14, RZ ;  /* 0x0000000e13167c10 */ /* 0x004fe2000ff1e0ff */
[----:B----4-:R-:W-:Y:S01]  /*10d0*/  IMAD R32, R32, UR11, RZ ;  /* 0x0000000b20207c24 */ /* 0x010fe2000f8e02ff */
[----:B------:R-:W-:Y:S01]  /*10e0*/  SHF.R.S32.HI R51, RZ, 0x1f, R23 ;  /* 0x0000001fff337819 */ /* 0x000fe20000011417 */
[----:B------:R-:W-:Y:S01]  /*10f0*/  USHF.R.S32.HI UR6, URZ, 0x1f, UR4 ;  /* 0x0000001fff067899 */ /* 0x000fe20008011404 */
[----:B------:R-:W-:-:S02]  /*1100*/  IADD3 R23, P6, PT, R23, UR14, RZ ;  /* 0x0000000e17177c10 */ /* 0x000fc4000ffde0ff */
[----:B------:R-:W-:Y:S01]  /*1110*/  IADD3.X R49, PT, PT, R49, UR15, RZ, P0, !PT ;  /* 0x0000000f31317c10 */ /* 0x000fe200087fe4ff */
[----:B------:R-:W-:Y:S01]  /*1120*/  ULEA.HI UR6, UR6, UR4, URZ, 0x6 ;  /* 0x0000000406067291 */ /* 0x000fe2000f8f30ff */
[----:B------:R-:W-:Y:S01]  /*1130*/  IADD3 R24, P5, PT, R34, UR14, RZ ;  /* 0x0000000e22187c10 */ /* 0x000fe2000ffbe0ff */
[----:B------:R-:W-:Y:S01]  /*1140*/  USHF.L.U32 UR4, UR10, 0x6, URZ ;  /* 0x000000060a047899 */ /* 0x000fe200080006ff */
[----:B------:R-:W-:Y:S01]  /*1150*/  IADD3 R25, P4, PT, R35, UR14, RZ ;  /* 0x0000000e23197c10 */ /* 0x000fe2000ff9e0ff */
[----:B------:R-:W-:Y:S01]  /*1160*/  USHF.R.S32.HI UR6, URZ, 0x6, UR6 ;  /* 0x00000006ff067899 */ /* 0x000fe20008011406 */
[----:B------:R-:W-:Y:S01]  /*1170*/  IADD3 R26, P3, PT, R28, UR14, RZ ;  /* 0x0000000e1c1a7c10 */ /* 0x000fe2000ff7e0ff */
[----:B------:R-:W-:Y:S01]  /*1180*/  USHF.R.S32.HI UR10, URZ, 0x1f, UR4 ;  /* 0x0000001fff0a7899 */ /* 0x000fe20008011404 */
[----:B------:R-:W-:Y:S02]  /*1190*/  IADD3 R27, P2, PT, R29, UR14, RZ ;  /* 0x0000000e1d1b7c10 */ /* 0x000fe4000ff5e0ff */
[----:B------:R-:W-:-:S02]  /*11a0*/  IADD3 R48, P1, PT, R30, UR14, RZ ;  /* 0x0000000e1e307c10 */ /* 0x000fc4000ff3e0ff */
[----:B------:R-:W-:Y:S01]  /*11b0*/  IADD3 R50, P0, PT, R36, UR14, RZ ;  /* 0x0000000e24327c10 */ /* 0x000fe2000ff1e0ff */
[----:B0-----:R-:W-:Y:S01]  /*11c0*/  IMAD.SHL.U32 R60, R31, 0x40, RZ ;  /* 0x000000401f3c7824 */ /* 0x001fe200078e00ff */
[----:B------:R-:W-:Y:S01]  /*11d0*/  IADD3.X R51, PT, PT, R51, UR15, RZ, P6, !PT ;  /* 0x0000000f33337c10 */ /* 0x000fe2000b7fe4ff */
[-C--:B------:R-:W-:Y:S01]  /*11e0*/  IMAD R62, R5, R31.reuse, RZ ;  /* 0x0000001f053e7224 */ /* 0x080fe200078e02ff */
[----:B------:R-:W-:Y:S01]  /*11f0*/  IADD3 R52, P6, PT, R32, UR12, RZ ;  /* 0x0000000c20347c10 */ /* 0x000fe2000ffde0ff */
[-C--:B------:R-:W-:Y:S01]  /*1200*/  IMAD R63, R0, R31.reuse, RZ ;  /* 0x0000001f003f7224 */ /* 0x080fe200078e02ff */
[----:B------:R-:W-:Y:S01]  /*1210*/  SHF.R.S32.HI R34, RZ, 0x1f, R34 ;  /* 0x0000001fff227819 */ /* 0x000fe20000011422 */
        /* <DEDUP_REMOVED lines=10> */
[----:B------:R-:W-:Y:S01]  /*12c0*/  IMAD R72, R6, R31, RZ ;  /* 0x0000001f06487224 */ /* 0x000fe200078e02ff */
[----:B------:R-:W-:-:S02]  /*12d0*/  IADD3.X R53, PT, PT, R34, UR15, RZ, P5, !PT ;  /* 0x0000000f22357c10 */ /* 0x000fc4000affe4ff */
[----:B------:R-:W-:Y:S02]  /*12e0*/  IADD3.X R54, PT, PT, R35, UR15, RZ, P4, !PT ;  /* 0x0000000f23367c10 */ /* 0x000fe4000a7fe4ff */
[----:B------:R-:W-:Y:S02]  /*12f0*/  IADD3.X R55, PT, PT, R28, UR15, RZ, P3, !PT ;  /* 0x0000000f1c377c10 */ /* 0x000fe40009ffe4ff */
[----:B------:R-:W-:Y:S02]  /*1300*/  IADD3.X R56, PT, PT, R29, UR15, RZ, P2, !PT ;  /* 0x0000000f1d387c10 */ /* 0x000fe400097fe4ff */
[----:B------:R-:W-:Y:S02]  /*1310*/  IADD3.X R57, PT, PT, R30, UR15, RZ, P1, !PT ;  /* 0x0000000f1e397c10 */ /* 0x000fe40008ffe4ff */
[----:B------:R-:W-:Y:S02]  /*1320*/  IADD3.X R58, PT, PT, R36, UR15, RZ, P0, !PT ;  /* 0x0000000f243a7c10 */ /* 0x000fe400087fe4ff */
[----:B------:R-:W-:-:S02]  /*1330*/  LEA.HI.X.SX32 R59, R32, UR13, 0x1, P6 ;  /* 0x0000000d203b7c11 */ /* 0x000fc4000b0f0eff */
[----:B------:R-:W-:Y:S02]  /*1340*/  SHF.R.U32.HI R19, RZ, 0x2, R4 ;  /* 0x00000002ff137819 */ /* 0x000fe40000011604 */
[----:B------:R-:W-:-:S07]  /*1350*/  LOP3.LUT R77, R69, 0x20, RZ, 0x3c, !PT ;  /* 0x00000020454d7812 */ /* 0x000fce00078e3cff */
.L_x_2:
[----:B------:R-:W-:Y:S02]  /*1360*/  ISETP.GE.AND P1, PT, R78, UR7, PT ;  /* 0x000000074e007c0c */ /* 0x000fe4000bf26270 */
[CC--:B------:R-:W-:Y:S02]  /*1370*/  IADD3 R34, P0, PT, R66.reuse, R52.reuse, RZ ;  /* 0x0000003442227210 */ /* 0x0c0fe40007f1e0ff */
[----:B------:R-:W-:Y:S02]  /*1380*/  ISETP.GE.AND P4, PT, R3, UR7, PT ;  /* 0x0000000703007c0c */ /* 0x000fe4000bf86270 */
[----:B------:R-:W-:Y:S02]  /*1390*/  PRMT R38, RZ, 0x7610, R38 ;  /* 0x00007610ff267816 */ /* 0x000fe40000000026 */
[----:B------:R-:W-:Y:S02]  /*13a0*/  LEA.HI.X.SX32 R35, R66, R59, 0x1, P0 ;  /* 0x0000003b42237211 */ /* 0x000fe400000f0eff */
[----:B------:R-:W-:-:S02]  /*13b0*/  IADD3 R28, P3, PT, R65, R52, RZ ;  /* 0x00000034411c7210 */ /* 0x000fc40007f7e0ff */
[----:B------:R-:W-:Y:S01]  /*13c0*/  PRMT R70, RZ, 0x7610, R70 ;  /* 0x00007610ff467816 */ /* 0x000fe20000000046 */
[----:B------:R0:W2:Y:S01]  /*13d0*/  @!P1 LDG.E.U8 R38, desc[UR8][R34.64] ;  /* 0x0000000822269981 */ /* 0x0000a2000c1e1100 */
[-C--:B------:R-:W-:Y:S02]  /*13e0*/  LEA.HI.X.SX32 R29, R65, R59.reuse, 0x1, P3 ;  /* 0x0000003b411d7211 */ /* 0x080fe400018f0eff */
[----:B------:R-:W-:Y:S02]  /*13f0*/  ISETP.GE.AND P0, PT, R6, UR7, PT ;  /* 0x0000000706007c0c */ /* 0x000fe4000bf06270 */
[----:B------:R-:W-:Y:S01]  /*1400*/  IADD3 R30, P2, PT, R72, R52, RZ ;  /* 0x00000034481e7210 */ /* 0x000fe20007f5e0ff */
[----:B------:R1:W3:Y:S01]  /*1410*/  @!P4 LDG.E.U8 R70, desc[UR8][R28.64] ;  /* 0x000000081c46c981 */ /* 0x0002e2000c1e1100 */
[----:B------:R-:W-:Y:S02]  /*1420*/  ISETP.GE.AND P1, PT, R2, UR7, PT ;  /* 0x0000000702007c0c */ /* 0x000fe4000bf26270 */
[----:B------:R-:W-:-:S02]  /*1430*/  LEA.HI.X.SX32 R31, R72, R59, 0x1, P2 ;  /* 0x0000003b481f7211 */ /* 0x000fc400010f0eff */
[CC--:B------:R-:W-:Y:S02]  /*1440*/  IADD3 R32, P4, PT, R64.reuse, R52.reuse, RZ ;  /* 0x0000003440207210 */ /* 0x0c0fe40007f9e0ff */
[----:B------:R-:W-:Y:S02]  /*1450*/  ISETP.GE.AND P2, PT, R7, UR7, PT ;  /* 0x0000000707007c0c */ /* 0x000fe4000bf46270 */
[----:B------:R-:W-:Y:S02]  /*1460*/  PRMT R74, RZ, 0x7610, R74 ;  /* 0x00007610ff4a7816 */ /* 0x000fe4000000004a */
[----:B------:R-:W-:Y:S02]  /*1470*/  PRMT R80, RZ, 0x7610, R80 ;  /* 0x00007610ff507816 */ /* 0x000fe40000000050 */
[----:B------:R-:W-:Y:S02]  /*1480*/  LEA.HI.X.SX32 R33, R64, R59, 0x1, P4 ;  /* 0x0000003b40217211 */ /* 0x000fe400020f0eff */
[----:B0-----:R-:W-:Y:S01]  /*1490*/  IADD3 R34, P3, PT, R68, R52, RZ ;  /* 0x0000003444227210 */ /* 0x001fe20007f7e0ff */
[----:B------:R0:W4:Y:S01]  /*14a0*/  @!P0 LDG.E.U8 R74, desc[UR8][R30.64] ;  /* 0x000000081e4a8981 */ /* 0x000122000c1e1100 */
[----:B------:R-:W-:-:S02]  /*14b0*/  PRMT R82, RZ, 0x7610, R82 ;  /* 0x00007610ff527816 */ /* 0x000fc40000000052 */
[-C--:B------:R-:W-:Y:S01]  /*14c0*/  LEA.HI.X.SX32 R35, R68, R59.reuse, 0x1, P3 ;  /* 0x0000003b44237211 */ /* 0x080fe200018f0eff */
[----:B------:R5:W3:Y:S01]  /*14d0*/  @!P1 LDG.E.U8 R80, desc[UR8][R32.64] ;  /* 0x0000000820509981 */ /* 0x000ae2000c1e1100 */
[----:B------:R-:W-:Y:S02]  /*14e0*/  ISETP.GE.AND P0, PT, R8, UR7, PT ;  /* 0x0000000708007c0c */ /* 0x000fe4000bf06270 */
[----:B-1----:R-:W-:Y:S01]  /*14f0*/  IADD3 R28, P1, PT, R67, R52, RZ ;  /* 0x00000034431c7210 */ /* 0x002fe20007f3e0ff */
[----:B------:R-:W3:Y:S01]  /*1500*/  @!P2 LDG.E.U8 R82, desc[UR8][R34.64] ;  /* 0x000000082252a981 */ /* 0x000ee2000c1e1100 */
[----:B------:R-:W-:Y:S02]  /*1510*/  ISETP.GE.AND P3, PT, R0, UR7, PT ;  /* 0x0000000700007c0c */ /* 0x000fe4000bf66270 */
[----:B------:R-:W-:Y:S02]  /*1520*/  ISETP.GE.AND P4, PT, R5, UR7, PT ;  /* 0x0000000705007c0c */ /* 0x000fe4000bf86270 */
[----:B------:R-:W-:-:S02]  /*1530*/  LEA.HI.X.SX32 R29, R67, R59, 0x1, P1 ;  /* 0x0000003b431d7211 */ /* 0x000fc400008f0eff */
[CC--:B0-----:R-:W-:Y:S02]  /*1540*/  IADD3 R30, P2, PT, R63.reuse, R52.reuse, RZ ;  /* 0x000000343f1e7210 */ /* 0x0c1fe40007f5e0ff */
[C---:B------:R-:W-:Y:S02]  /*1550*/  IADD3 R36, P1, PT, R62.reuse, R52, RZ ;  /* 0x000000343e247210 */ /* 0x040fe40007f3e0ff */
[----:B------:R-:W-:Y:S02]  /*1560*/  PRMT R86, RZ, 0x7610, R86 ;  /* 0x00007610ff567816 */ /* 0x000fe40000000056 */
[----:B------:R-:W-:Y:S02]  /*1570*/  PRMT R84, RZ, 0x7610, R84 ;  /* 0x00007610ff547816 */ /* 0x000fe40000000054 */
[----:B------:R-:W-:Y:S02]  /*1580*/  PRMT R88, RZ, 0x7610, R88 ;  /* 0x00007610ff587816 */ /* 0x000fe40000000058 */
[-C--:B------:R-:W-:Y:S01]  /*1590*/  LEA.HI.X.SX32 R31, R63, R59.reuse, 0x1, P2 ;  /* 0x0000003b3f1f7211 */ /* 0x080fe200010f0eff */
[----:B------:R-:W3:Y:S01]  /*15a0*/  @!P0 LDG.E.U8 R86, desc[UR8][R28.64] ;  /* 0x000000081c568981 */ /* 0x000ee2000c1e1100 */
[----:B------:R-:W-:-:S03]  /*15b0*/  LEA.HI.X.SX32 R37, R62, R59, 0x1, P1 ;  /* 0x0000003b3e257211 */ /* 0x000fc600008f0eff */
[----:B------:R0:W3:Y:S04]  /*15c0*/  @!P3 LDG.E.U8 R84, desc[UR8][R30.64] ;  /* 0x000000081e54b981 */ /* 0x0000e8000c1e1100 */
[----:B------:R1:W3:Y:S01]  /*15d0*/  @!P4 LDG.E.U8 R88, desc[UR8][R36.64] ;  /* 0x000000082458c981 */ /* 0x0002e2000c1e1100 */
[----:B------:R-:W-:Y:S01]  /*15e0*/  BAR.SYNC.DEFER_BLOCKING 0x0 ;  /* 0x0000000000007b1d */ /* 0x000fe20000010000 */
[----:B------:R-:W-:Y:S02]  /*15f0*/  ISETP.GE.AND P0, PT, R79, UR7, PT ;  /* 0x000000074f007c0c */ /* 0x000fe4000bf06270 */
[C---:B-----5:R-:W-:Y:S02]  /*1600*/  IADD3 R32, P1, PT, R61.reuse, R23, RZ ;  /* 0x000000173d207210 */ /* 0x060fe40007f3e0ff */
[----:B0-----:R-:W-:-:S02]  /*1610*/  IADD3 R30, P2, PT, R61, R25, RZ ;  /* 0x000000193d1e7210 */ /* 0x001fc40007f5e0ff */
[----:B------:R-:W-:Y:S01]  /*1620*/  PRMT R116, RZ, 0x7610, R116 ;  /* 0x00007610ff747816 */ /* 0x000fe20000000074 */
[C---:B------:R-:W-:Y:S01]  /*1630*/  IMAD.X R33, R76.reuse, 0x1, R51, P1 ;  /* 0x000000014c217824 */ /* 0x040fe200008e0633 */
[----:B------:R-:W-:Y:S01]  /*1640*/  PRMT R112, RZ, 0x7610, R112 ;  /* 0x00007610ff707816 */ /* 0x000fe20000000070 */
[C---:B------:R-:W-:Y:S01]  /*1650*/  IMAD.X R31, R76.reuse, 0x1, R54, P2 ;  /* 0x000000014c1f7824 */ /* 0x040fe200010e0636 */
[C---:B------:R-:W-:Y:S02]  /*1660*/  IADD3 R28, P1, PT, R61.reuse, R27, RZ ;  /* 0x0000001b3d1c7210 */ /* 0x040fe40007f3e0ff */
[C---:B-1----:R-:W-:Y:S02]  /*1670*/  IADD3 R36, P2, PT, R61.reuse, R48, RZ ;  /* 0x000000303d247210 */ /* 0x042fe40007f5e0ff */
[----:B------:R-:W-:Y:S01]  /*1680*/  IADD3 R34, P3, PT, R61, R50, RZ ;  /* 0x000000323d227210 */ /* 0x000fe20007f7e0ff */
[C---:B------:R-:W-:Y:S02]  /*1690*/  IMAD.X R29, R76.reuse, 0x1, R56, P1 ;  /* 0x000000014c1d7824 */ /* 0x040fe400008e0638 */
[----:B------:R-:W-:-:S02]  /*16a0*/  IMAD.X R37, R76, 0x1, R57, P2 ;  /* 0x000000014c257824 */ /* 0x000fc400010e0639 */
[----:B------:R-:W-:Y:S01]  /*16b0*/  IMAD.X R35, R76, 0x1, R58, P3 ;  /* 0x000000014c237824 */ /* 0x000fe200018e063a */
[----:B------:R-:W-:Y:S02]  /*16c0*/  PRMT R108, RZ, 0x7610, R108 ;  /* 0x00007610ff6c7816 */ /* 0x000fe4000000006c */
[----:B------:R-:W-:Y:S02]  /*16d0*/  PRMT R106, RZ, 0x7610, R106 ;  /* 0x00007610ff6a7816 */ /* 0x000fe4000000006a */
[----:B------:R-:W-:Y:S02]  /*16e0*/  PRMT R104, RZ, 0x7610, R104 ;  /* 0x00007610ff687816 */ /* 0x000fe40000000068 */
[----:B------:R-:W-:Y:S02]  /*16f0*/  PRMT R114, RZ, 0x7610, R114 ;  /* 0x00007610ff727816 */ /* 0x000fe40000000072 */
[----:B------:R-:W-:Y:S02]  /*1700*/  PRMT R110, RZ, 0x7610, R110 ;  /* 0x00007610ff6e7816 */ /* 0x000fe4000000006e */
[----:B------:R-:W-:Y:S01]  /*1710*/  PRMT R118, RZ, 0x7610, R118 ;  /* 0x00007610ff767816 */ /* 0x000fe20000000076 */
[----:B--2---:R0:W-:Y:S04]  /*1720*/  STS.U8 [R69+UR5], R38 ;  /* 0x0000002645007988 */ /* 0x0041e80008000005 */
[----:B----4-:R-:W-:Y:S04]  /*1730*/  STS.U8 [R69+UR5+0x400], R74 ;  /* 0x0004004a45007988 */ /* 0x010fe80008000005 */
[----:B---3--:R-:W-:Y:S04]  /*1740*/  STS.U8 [R69+UR5+0x800], R82 ;  /* 0x0008005245007988 */ /* 0x008fe80008000005 */
[----:B------:R-:W-:Y:S04]  /*1750*/  STS.U8 [R69+UR5+0xc00], R86 ;  /* 0x000c005645007988 */ /* 0x000fe80008000005 */
[----:B------:R-:W-:Y:S04]  /*1760*/  STS.U8 [R77+UR5+0x200], R70 ;  /* 0x000200464d007988 */ /* 0x000fe80008000005 */
[----:B------:R-:W-:Y:S04]  /*1770*/  STS.U8 [R77+UR5+0x600], R80 ;  /* 0x000600504d007988 */ /* 0x000fe80008000005 */
[----:B------:R-:W-:Y:S04]  /*1780*/  STS.U8 [R77+UR5+0xa00], R84 ;  /* 0x000a00544d007988 */ /* 0x000fe80008000005 */
[----:B------:R-:W-:Y:S01]  /*1790*/  STS.U8 [R77+UR5+0xe00], R88 ;  /* 0x000e00584d007988 */ /* 0x000fe20008000005 */
[----:B------:R-:W-:Y:S01]  /*17a0*/  BAR.SYNC.DEFER_BLOCKING 0x0 ;  /* 0x0000000000007b1d */ /* 0x000fe20000010000 */
[----:B0-----:R-:W-:-:S05]  /*17b0*/  IADD3 R38, P1, PT, R61, R22, RZ ;  /* 0x000000163d267210 */ /* 0x001fca0007f3e0ff */
[----:B------:R-:W-:Y:S01]  /*17c0*/  IMAD.X R39, R76, 0x1, R49, P1 ;  /* 0x000000014c277824 */ /* 0x000fe200008e0631 */
[----:B------:R0:W2:Y:S04]  /*17d0*/  @!P0 LDG.E.U8 R116, desc[UR8][R32.64] ;  /* 0x0000000820748981 */ /* 0x0000a8000c1e1100 */
[----:B------:R1:W3:Y:S04]  /*17e0*/  @!P0 LDG.E.U8 R112, desc[UR8][R30.64] ;  /* 0x000000081e708981 */ /* 0x0002e8000c1e1100 */
[----:B------:R-:W4:Y:S01]  /*17f0*/  @!P0 LDG.E.U8 R108, desc[UR8][R28.64] ;  /* 0x000000081c6c8981 */ /* 0x000f22000c1e1100 */
[----:B0-----:R-:W-:-:S03]  /*1800*/  IADD3 R32, P2, PT, R61, R24, RZ ;  /* 0x000000183d207210 */ /* 0x001fc60007f5e0ff */
[----:B------:R0:W5:Y:S01]  /*1810*/  @!P0 LDG.E.U8 R106, desc[UR8][R36.64] ;  /* 0x00000008246a8981 */ /* 0x000162000c1e1100 */
[----:B-1----:R-:W-:Y:S01]  /*1820*/  IADD3 R30, P3, PT, R61, R26, RZ ;  /* 0x0000001a3d1e7210 */ /* 0x002fe20007f7e0ff */
[C---:B------:R-:W-:Y:S02]  /*1830*/  IMAD.X R33, R76.reuse, 0x1, R53, P2 ;  /* 0x000000014c217824 */ /* 0x040fe400010e0635 */
[----:B------:R-:W5:Y:S02]  /*1840*/  @!P0 LDG.E.U8 R104, desc[UR8][R34.64] ;  /* 0x0000000822688981 */ /* 0x000f64000c1e1100 */
[----:B------:R-:W-:Y:S02]  /*1850*/  IMAD.X R31, R76, 0x1, R55, P3 ;  /* 0x000000014c1f7824 */ /* 0x000fe400018e0637 */
[----:B------:R-:W5:Y:S04]  /*1860*/  @!P0 LDG.E.U8 R114, desc[UR8][R32.64] ;  /* 0x0000000820728981 */ /* 0x000f68000c1e1100 */
[----:B------:R-:W5:Y:S04]  /*1870*/  @!P0 LDG.E.U8 R110, desc[UR8][R30.64] ;  /* 0x000000081e6e8981 */ /* 0x000f68000c1e1100 */
[----:B------:R1:W5:Y:S04]  /*1880*/  @!P0 LDG.E.U8 R118, desc[UR8][R38.64] ;  /* 0x0000000826768981 */ /* 0x000368000c1e1100 */
[----:B0-----:R-:W-:Y:S04]  /*1890*/  LDS.U8 R36, [R20+UR5] ;  /* 0x0000000514247984 */ /* 0x001fe80008000000 */
[----:B------:R-:W0:Y:S04]  /*18a0*/  LDS.U8 R37, [R20+UR5+0x40] ;  /* 0x0000400514257984 */ /* 0x000e280008000000 */
[----:B------:R-:W-:Y:S04]  /*18b0*/  LDS.U8 R103, [R20+UR5+0x88] ;  /* 0x0000880514677984 */ /* 0x000fe80008000000 */
[----:B------:R-:W-:Y:S04]  /*18c0*/  LDS.U8 R102, [R20+UR5+0xc8] ;  /* 0x0000c80514667984 */ /* 0x000fe80008000000 */
[----:B------:R-:W-:Y:S04]  /*18d0*/  LDS.U8 R70, [R20+UR5+0x8] ;  /* 0x0000080514467984 */ /* 0x000fe80008000000 */
[----:B------:R-:W-:Y:S04]  /*18e0*/  LDS.U8 R71, [R20+UR5+0x48] ;  /* 0x0000480514477984 */ /* 0x000fe80008000000 */
[----:B------:R-:W-:Y:S04]  /*18f0*/  LDS.U8 R99, [R20+UR5+0x80] ;  /* 0x0000800514637984 */ /* 0x000fe80008000000 */
[----:B------:R-:W-:Y:S04]  /*1900*/  LDS.U8 R100, [R20+UR5+0xc0] ;  /* 0x0000c00514647984 */ /* 0x000fe80008000000 */
[----:B------:R-:W-:Y:S04]  /*1910*/  LDS.U8 R74, [R20+UR5+0x400] ;  /* 0x00040005144a7984 */ /* 0x000fe80008000000 */
[----:B------:R-:W0:Y:S04]  /*1920*/  LDS.U8 R75, [R20+UR5+0x440] ;  /* 0x00044005144b7984 */ /* 0x000e280008000000 */
[----:B------:R-:W-:Y:S04]  /*1930*/  LDS.U8 R96, [R20+UR5+0x488] ;  /* 0x0004880514607984 */ /* 0x000fe80008000000 */
[----:B------:R-:W-:Y:S04]  /*1940*/  LDS.U8 R101, [R20+UR5+0x4c8] ;  /* 0x0004c80514657984 */ /* 0x000fe80008000000 */
[----:B-1----:R-:W-:Y:S04]  /*1950*/  LDS.U8 R38, [R20+UR5+0x408] ;  /* 0x0004080514267984 */ /* 0x002fe80008000000 */
[----:B------:R-:W1:Y:S04]  /*1960*/  LDS.U8 R39, [R20+UR5+0x448] ;  /* 0x0004480514277984 */ /* 0x000e680008000000 */
[----:B------:R-:W-:Y:S04]  /*1970*/  LDS.U8 R97, [R20+UR5+0x480] ;  /* 0x0004800514617984 */ /* 0x000fe80008000000 */
[----:B------:R-:W0:Y:S04]  /*1980*/  LDS.U8 R98, [R20+UR5+0x4c0] ;  /* 0x0004c00514627984 */ /* 0x000e280008000000 */
[----:B------:R-:W-:Y:S04]  /*1990*/  LDS.U8 R88, [R20+UR5+0x800] ;  /* 0x0008000514587984 */ /* 0x000fe80008000000 */
[----:B------:R-:W0:Y:S04]  /*19a0*/  LDS.U8 R89, [R20+UR5+0x840] ;  /* 0x0008400514597984 */ /* 0x000e280008000000 */
[----:B------:R-:W-:Y:S04]  /*19b0*/  LDS.U8 R81, [R20+UR5+0x888] ;  /* 0x0008880514517984 */ /* 0x000fe80008000000 */
[----:B------:R-:W-:Y:S04]  /*19c0*/  LDS.U8 R80, [R20+UR5+0x8c8] ;  /* 0x0008c80514507984 */ /* 0x000fe80008000000 */
[----:B------:R-:W-:Y:S04]  /*19d0*/  LDS.U8 R90, [R20+UR5+0x808] ;  /* 0x00080805145a7984 */ /* 0x000fe80008000000 */
[----:B------:R-:W0:Y:S04]  /*19e0*/  LDS.U8 R91, [R20+UR5+0x848] ;  /* 0x00084805145b7984 */ /* 0x000e280008000000 */
[----:B------:R-:W-:Y:S04]  /*19f0*/  LDS.U8 R82, [R20+UR5+0x880] ;  /* 0x0008800514527984 */ /* 0x000fe80008000000 */
[----:B------:R-:W-:Y:S04]  /*1a00*/  LDS.U8 R83, [R20+UR5+0x8c0] ;  /* 0x0008c00514537984 */ /* 0x000fe80008000000 */
[----:B------:R-:W-:Y:S04]  /*1a10*/  LDS.U8 R92, [R20+UR5+0xc00] ;  /* 0x000c0005145c7984 */ /* 0x000fe80008000000 */
[----:B------:R-:W1:Y:S04]  /*1a20*/  LDS.U8 R93, [R20+UR5+0xc40] ;  /* 0x000c4005145d7984 */ /* 0x000e680008000000 */
[----:B------:R-:W-:Y:S04]  /*1a30*/  LDS.U8 R84, [R20+UR5+0xc88] ;  /* 0x000c880514547984 */ /* 0x000fe80008000000 */
[----:B------:R-:W-:Y:S04]  /*1a40*/  LDS.U8 R85, [R20+UR5+0xcc8] ;  /* 0x000cc80514557984 */ /* 0x000fe80008000000 */
[----:B------:R-:W-:Y:S04]  /*1a50*/  LDS.U8 R94, [R20+UR5+0xc08] ;  /* 0x000c0805145e7984 */ /* 0x000fe80008000000 */
[----:B------:R-:W1:Y:S04]  /*1a60*/  LDS.U8 R95, [R20+UR5+0xc48] ;  /* 0x000c4805145f7984 */ /* 0x000e680008000000 */
[----:B------:R-:W-:Y:S04]  /*1a70*/  LDS.U8 R86, [R20+UR5+0xc80] ;  /* 0x000c800514567984 */ /* 0x000fe80008000000 */
[----:B------:R-:W-:Y:S01]  /*1a80*/  LDS.U8 R87, [R20+UR5+0xcc0] ;  /* 0x000cc00514577984 */ /* 0x000fe20008000000 */
[----:B------:R-:W-:Y:S01]  /*1a90*/  BAR.SYNC.DEFER_BLOCKING 0x0 ;  /* 0x0000000000007b1d */ /* 0x000fe20000010000 */
[----:B0-----:R-:W-:-:S02]  /*1aa0*/  IMAD R36, R37, 0x100, R36 ;  /* 0x0000010025247824 */ /* 0x001fc400078e0224 */
[----:B------:R-:W-:Y:S02]  /*1ab0*/  IMAD R74, R75, 0x100, R74 ;  /* 0x000001004b4a7824 */ /* 0x000fe400078e024a */
[----:B------:R-:W-:Y:S02]  /*1ac0*/  IMAD R37, R71, 0x100, R70 ;  /* 0x0000010047257824 */ /* 0x000fe400078e0246 */
[----:B-1----:R-:W-:Y:S01]  /*1ad0*/  IMAD R39, R39, 0x100, R38 ;  /* 0x0000010027277824 */ /* 0x002fe200078e0226 */
[----:B------:R-:W-:Y:S02]  /*1ae0*/  F2FP.F16.E4M3.UNPACK_B R38, R74 ;  /* 0x0000004aff26723e */ /* 0x000fe400020006ff */
[----:B------:R-:W-:Y:S02]  /*1af0*/  F2FP.F16.E4M3.UNPACK_B R36, R36 ;  /* 0x00000024ff24723e */ /* 0x000fe400020006ff */
[----:B------:R-:W-:Y:S02]  /*1b00*/  F2FP.F16.E4M3.UNPACK_B R37, R37 ;  /* 0x00000025ff25723e */ /* 0x000fe400020006ff */
[----:B------:R-:W-:Y:S01]  /*1b10*/  F2FP.F16.E4M3.UNPACK_B R39, R39 ;  /* 0x00000027ff27723e */ /* 0x000fe200020006ff */
[----:B------:R-:W-:-:S02]  /*1b20*/  IMAD R102, R102, 0x100, R103 ;  /* 0x0000010066667824 */ /* 0x000fc400078e0267 */
[----:B------:R-:W-:Y:S02]  /*1b30*/  IMAD R99, R100, 0x100, R99 ;  /* 0x0000010064637824 */ /* 0x000fe400078e0263 */
[----:B------:R-:W-:Y:S02]  /*1b40*/  IMAD R96, R101, 0x100, R96 ;  /* 0x0000010065607824 */ /* 0x000fe400078e0260 */
[----:B------:R-:W-:Y:S02]  /*1b50*/  IMAD R97, R98, 0x100, R97 ;  /* 0x0000010062617824 */ /* 0x000fe400078e0261 */
[----:B------:R-:W-:Y:S02]  /*1b60*/  IMAD R88, R89, 0x100, R88 ;  /* 0x0000010059587824 */ /* 0x000fe400078e0258 */
[----:B------:R-:W-:Y:S02]  /*1b70*/  IMAD R90, R91, 0x100, R90 ;  /* 0x000001005b5a7824 */ /* 0x000fe400078e025a */
[----:B------:R-:W-:-:S02]  /*1b80*/  IMAD R92, R93, 0x100, R92 ;  /* 0x000001005d5c7824 */ /* 0x000fc400078e025c */
[----:B------:R-:W-:Y:S01]  /*1b90*/  IMAD R94, R95, 0x100, R94 ;  /* 0x000001005f5e7824 */ /* 0x000fe200078e025e */
[----:B--2---:R-:W-:Y:S04]  /*1ba0*/  STS.U8 [R73+UR5+0xc00], R116 ;  /* 0x000c007449007988 */ /* 0x004fe80008000005 */
[----:B---3--:R-:W-:Y:S04]  /*1bb0*/  STS.U8 [R73+UR5+0x800], R112 ;  /* 0x0008007049007988 */ /* 0x008fe80008000005 */
[----:B----4-:R-:W-:Y:S04]  /*1bc0*/  STS.U8 [R73+UR5+0x400], R108 ;  /* 0x0004006c49007988 */ /* 0x010fe80008000005 */
[----:B-----5:R-:W-:Y:S04]  /*1bd0*/  STS.U8 [R73+UR5+0x200], R106 ;  /* 0x0002006a49007988 */ /* 0x020fe80008000005 */
[----:B------:R-:W-:Y:S04]  /*1be0*/  STS.U8 [R73+UR5], R104 ;  /* 0x0000006849007988 */ /* 0x000fe80008000005 */
[----:B------:R-:W-:Y:S04]  /*1bf0*/  STS.U8 [R73+UR5+0xa00], R114 ;  /* 0x000a007249007988 */ /* 0x000fe80008000005 */
[----:B------:R-:W-:Y:S04]  /*1c00*/  STS.U8 [R73+UR5+0x600], R110 ;  /* 0x0006006e49007988 */ /* 0x000fe80008000005 */
[----:B------:R-:W-:Y:S01]  /*1c10*/  STS.U8 [R73+UR5+0xe00], R118 ;  /* 0x000e007649007988 */ /* 0x000fe20008000005 */
[----:B------:R-:W-:Y:S06]  /*1c20*/  BAR.SYNC.DEFER_BLOCKING 0x0 ;  /* 0x0000000000007b1d */ /* 0x000fec0000010000 */
[----:B------:R-:W0:Y:S04]  /*1c30*/  LDSM.16.M88.4 R28, [R21] ;  /* 0x00000000151c783b */ /* 0x000e280000000200 */
[----:B------:R-:W1:Y:S01]  /*1c40*/  LDSM.16.M88.4 R32, [R21+0x800] ;  /* 0x000800001520783b */ /* 0x000e620000000200 */
[----:B0-----:R-:W-:-:S02]  /*1c50*/  F2FP.F16.E4M3.UNPACK_B R74, R28 ;  /* 0x0000001cff4a723e */ /* 0x001fc400020006ff */
[----:B------:R-:W-:Y:S02]  /*1c60*/  F2FP.F16.E4M3.UNPACK_B R75, R29 ;  /* 0x0000001dff4b723e */ /* 0x000fe400020006ff */
[----:B-1----:R-:W-:Y:S02]  /*1c70*/  F2FP.F16.E4M3.UNPACK_B R70, R32 ;  /* 0x00000020ff46723e */ /* 0x002fe400020006ff */
[----:B------:R-:W-:-:S03]  /*1c80*/  F2FP.F16.E4M3.UNPACK_B R71, R33 ;  /* 0x00000021ff47723e */ /* 0x000fc600020006ff */
[C---:B------:R-:W-:Y:S08]  /*1c90*/  HMMA.16816.F32 R44, R36.reuse, R74, R44 ;  /* 0x0000004a242c723c */ /* 0x040ff0000000182c */
[----:B------:R-:W-:Y:S01]  /*1ca0*/  HMMA.16816.F32 R40, R36, R70, R40 ;  /* 0x000000462428723c */ /* 0x000fe20000001828 */
[----:B------:R-:W-:Y:S02]  /*1cb0*/  F2FP.F16.E4M3.UNPACK_B R36, R102 ;  /* 0x00000066ff24723e */ /* 0x000fe400020006ff */
[----:B------:R-:W-:-:S02]  /*1cc0*/  F2FP.F16.E4M3.UNPACK_B R37, R99 ;  /* 0x00000063ff25723e */ /* 0x000fc400020006ff */
[----:B------:R-:W-:Y:S02]  /*1cd0*/  F2FP.F16.E4M3.UNPACK_B R38, R96 ;  /* 0x00000060ff26723e */ /* 0x000fe400020006ff */
[----:B------:R-:W-:Y:S02]  /*1ce0*/  F2FP.F16.E4M3.UNPACK_B R39, R97 ;  /* 0x00000061ff27723e */ /* 0x000fe400020006ff */
[----:B------:R-:W-:Y:S02]  /*1cf0*/  F2FP.F16.E4M3.UNPACK_B R28, R28.H1 ;  /* 0x0000001cff1c723e */ /* 0x000fe400030006ff */
[----:B------:R-:W-:Y:S02]  /*1d00*/  F2FP.F16.E4M3.UNPACK_B R29, R29.H1 ;  /* 0x0000001dff1d723e */ /* 0x000fe400030006ff */
[----:B------:R-:W-:Y:S02]  /*1d10*/  F2FP.F16.E4M3.UNPACK_B R32, R32.H1 ;  /* 0x00000020ff20723e */ /* 0x000fe400030006ff */
[----:B------:R-:W-:-:S03]  /*1d20*/  F2FP.F16.E4M3.UNPACK_B R33, R33.H1 ;  /* 0x00000021ff21723e */ /* 0x000fc600030006ff */
[C---:B------:R-:W-:Y:S08]  /*1d30*/  HMMA.16816.F32 R44, R36.reuse, R28, R44 ;  /* 0x0000001c242c723c */ /* 0x040ff0000000182c */
[----:B------:R-:W-:Y:S01]  /*1d40*/  HMMA.16816.F32 R40, R36, R32, R40 ;  /* 0x000000202428723c */ /* 0x000fe20000001828 */
[----:B------:R-:W-:Y:S02]  /*1d50*/  F2FP.F16.E4M3.UNPACK_B R36, R88 ;  /* 0x00000058ff24723e */ /* 0x000fe400020006ff */
[----:B------:R-:W-:-:S02]  /*1d60*/  F2FP.F16.E4M3.UNPACK_B R37, R90 ;  /* 0x0000005aff25723e */ /* 0x000fc400020006ff */
[----:B------:R-:W-:Y:S02]  /*1d70*/  F2FP.F16.E4M3.UNPACK_B R38, R92 ;  /* 0x0000005cff26723e */ /* 0x000fe400020006ff */
[----:B------:R-:W-:Y:S02]  /*1d80*/  F2FP.F16.E4M3.UNPACK_B R39, R94 ;  /* 0x0000005eff27723e */ /* 0x000fe400020006ff */
[----:B------:R-:W-:Y:S02]  /*1d90*/  F2FP.F16.E4M3.UNPACK_B R32, R30 ;  /* 0x0000001eff20723e */ /* 0x000fe400020006ff */
[----:B------:R-:W-:Y:S02]  /*1da0*/  F2FP.F16.E4M3.UNPACK_B R33, R31 ;  /* 0x0000001fff21723e */ /* 0x000fe400020006ff */
[----:B------:R-:W-:Y:S02]  /*1db0*/  F2FP.F16.E4M3.UNPACK_B R28, R34 ;  /* 0x00000022ff1c723e */ /* 0x000fe400020006ff */
[----:B------:R-:W-:-:S03]  /*1dc0*/  F2FP.F16.E4M3.UNPACK_B R29, R35 ;  /* 0x00000023ff1d723e */ /* 0x000fc600020006ff */
[C---:B------:R-:W-:Y:S08]  /*1dd0*/  HMMA.16816.F32 R44, R36.reuse, R32, R44 ;  /* 0x00000020242c723c */ /* 0x040ff0000000182c */
[----:B------:R-:W-:Y:S01]  /*1de0*/  HMMA.16816.F32 R40, R36, R28, R40 ;  /* 0x0000001c2428723c */ /* 0x000fe20000001828 */
[----:B------:R-:W-:Y:S02]  /*1df0*/  IMAD R80, R80, 0x100, R81 ;  /* 0x0000010050507824 */ /* 0x000fe400078e0251 */
[----:B------:R-:W-:-:S02]  /*1e00*/  IMAD R82, R83, 0x100, R82 ;  /* 0x0000010053527824 */ /* 0x000fc400078e0252 */
[----:B------:R-:W-:Y:S02]  /*1e10*/  IMAD R84, R85, 0x100, R84 ;  /* 0x0000010055547824 */ /* 0x000fe400078e0254 */
[----:B------:R-:W-:Y:S01]  /*1e20*/  IMAD R86, R87, 0x100, R86 ;  /* 0x0000010057567824 */ /* 0x000fe200078e0256 */
[----:B------:R-:W-:Y:S02]  /*1e30*/  F2FP.F16.E4M3.UNPACK_B R32, R30.H1 ;  /* 0x0000001eff20723e */ /* 0x000fe400030006ff */
[----:B------:R-:W-:Y:S02]  /*1e40*/  F2FP.F16.E4M3.UNPACK_B R33, R31.H1 ;  /* 0x0000001fff21723e */ /* 0x000fe400030006ff */
[----:B------:R-:W-:Y:S02]  /*1e50*/  F2FP.F16.E4M3.UNPACK_B R28, R80 ;  /* 0x00000050ff1c723e */ /* 0x000fe400020006ff */
[----:B------:R-:W-:Y:S02]  /*1e60*/  F2FP.F16.E4M3.UNPACK_B R29, R82 ;  /* 0x00000052ff1d723e */ /* 0x000fe400020006ff */
[----:B------:R-:W-:-:S02]  /*1e70*/  F2FP.F16.E4M3.UNPACK_B R30, R84 ;  /* 0x00000054ff1e723e */ /* 0x000fc400020006ff */
[----:B------:R-:W-:Y:S02]  /*1e80*/  F2FP.F16.E4M3.UNPACK_B R31, R86 ;  /* 0x00000056ff1f723e */ /* 0x000fe400020006ff */
[----:B------:R-:W-:Y:S02]  /*1e90*/  F2FP.F16.E4M3.UNPACK_B R34, R34.H1 ;  /* 0x00000022ff22723e */ /* 0x000fe400030006ff */
[----:B------:R-:W-:-:S03]  /*1ea0*/  F2FP.F16.E4M3.UNPACK_B R35, R35.H1 ;  /* 0x00000023ff23723e */ /* 0x000fc600030006ff */
[----:B------:R-:W-:Y:S01]  /*1eb0*/  HMMA.16816.F32 R44, R28, R32, R44 ;  /* 0x000000201c2c723c */ /* 0x000fe2000000182c */
[----:B------:R-:W-:-:S07]  /*1ec0*/  UIADD3 UR6, UPT, UPT, UR6, -0x1, URZ ;  /* 0xffffffff06067890 */ /* 0x000fce000fffe0ff */
[----:B------:R-:W-:Y:S01]  /*1ed0*/  HMMA.16816.F32 R40, R28, R34, R40 ;  /* 0x000000221c28723c */ /* 0x000fe20000001828 */
[----:B------:R-:W-:Y:S01]  /*1ee0*/  UISETP.NE.U32.AND UP0, UPT, UR6, URZ, UPT ;  /* 0x000000ff0600728c */ /* 0x000fe2000bf05070 */
[----:B------:R-:W-:Y:S02]  /*1ef0*/  IADD3 R22, P6, PT, R22, UR4, RZ ;  /* 0x0000000416167c10 */ /* 0x000fe4000ffde0ff */
[----:B------:R-:W-:Y:S02]  /*1f00*/  IADD3 R23, P0, PT, R23, UR4, RZ ;  /* 0x0000000417177c10 */ /* 0x000fe4000ff1e0ff */
[----:B------:R-:W-:Y:S02]  /*1f10*/  IADD3.X R49, PT, PT, R49, UR10, RZ, P6, !PT ;  /* 0x0000000a31317c10 */ /* 0x000fe4000b7fe4ff */
[----:B------:R-:W-:Y:S02]  /*1f20*/  IADD3.X R51, PT, PT, R51, UR10, RZ, P0, !PT ;  /* 0x0000000a33337c10 */ /* 0x000fe400087fe4ff */
[----:B------:R-:W-:-:S02]  /*1f30*/  IADD3 R24, P1, PT, R24, UR4, RZ ;  /* 0x0000000418187c10 */ /* 0x000fc4000ff3e0ff */
[----:B------:R-:W-:Y:S02]  /*1f40*/  IADD3 R25, P2, PT, R25, UR4, RZ ;  /* 0x0000000419197c10 */ /* 0x000fe4000ff5e0ff */
[----:B------:R-:W-:Y:S02]  /*1f50*/  IADD3 R26, P3, PT, R26, UR4, RZ ;  /* 0x000000041a1a7c10 */ /* 0x000fe4000ff7e0ff */
[----:B------:R-:W-:Y:S02]  /*1f60*/  IADD3 R27, P4, PT, R27, UR4, RZ ;  /* 0x000000041b1b7c10 */ /* 0x000fe4000ff9e0ff */
[----:B------:R-:W-:Y:S02]  /*1f70*/  IADD3 R48, P5, PT, R48, UR4, RZ ;  /* 0x0000000430307c10 */ /* 0x000fe4000ffbe0ff */
[----:B------:R-:W-:Y:S02]  /*1f80*/  IADD3 R50, P6, PT, R50, UR4, RZ ;  /* 0x0000000432327c10 */ /* 0x000fe4000ffde0ff */
[----:B------:R-:W-:-:S02]  /*1f90*/  IADD3 R52, P0, PT, R60, R52, RZ ;  /* 0x000000343c347210 */ /* 0x000fc40007f1e0ff */
[----:B------:R-:W-:Y:S02]  /*1fa0*/  IADD3.X R53, PT, PT, R53, UR10, RZ, P1, !PT ;  /* 0x0000000a35357c10 */ /* 0x000fe40008ffe4ff */
[----:B------:R-:W-:Y:S02]  /*1fb0*/  IADD3.X R54, PT, PT, R54, UR10, RZ, P2, !PT ;  /* 0x0000000a36367c10 */ /* 0x000fe400097fe4ff */
[----:B------:R-:W-:Y:S02]  /*1fc0*/  IADD3.X R55, PT, PT, R55, UR10, RZ, P3, !PT ;  /* 0x0000000a37377c10 */ /* 0x000fe40009ffe4ff */
[----:B------:R-:W-:Y:S02]  /*1fd0*/  IADD3.X R56, PT, PT, R56, UR10, RZ, P4, !PT ;  /* 0x0000000a38387c10 */ /* 0x000fe4000a7fe4ff */
[----:B------:R-:W-:Y:S02]  /*1fe0*/  IADD3.X R57, PT, PT, R57, UR10, RZ, P5, !PT ;  /* 0x0000000a39397c10 */ /* 0x000fe4000affe4ff */
[----:B------:R-:W-:-:S02]  /*1ff0*/  IADD3.X R58, PT, PT, R58, UR10, RZ, P6, !PT ;  /* 0x0000000a3a3a7c10 */ /* 0x000fc4000b7fe4ff */
[----:B------:R-:W-:Y:S01]  /*2000*/  LEA.HI.X.SX32 R59, R60, R59, 0x1, P0 ;  /* 0x0000003b3c3b7211 */ /* 0x000fe200000f0eff */
[----:B------:R-:W-:Y:S01]  /*2010*/  UIADD3 UR7, UPT, UPT, UR7, -0x40, URZ ;  /* 0xffffffc007077890 */ /* 0x000fe2000fffe0ff */
[----:B------:R-:W-:Y:S11]  /*2020*/  BRA.U UP0, `(.L_x_2) ;  /* 0xfffffff100cc7547 */ /* 0x000ff6000b83ffff */
.L_x_1:
[C---:B------:R-:W-:Y:S01]  /*2030*/  IMAD.SHL.U32 R0, R4.reuse, 0x20, RZ ;  /* 0x0000002004007824 */ /* 0x040fe200078e00ff */
[--C-:B------:R-:W-:Y:S01]  /*2040*/  SHF.R.U32.HI R2, RZ, 0x4, R4.reuse ;  /* 0x00000004ff027819 */ /* 0x100fe20000011604 */
[----:B------:R-:W-:Y:S01]  /*2050*/  BAR.SYNC.DEFER_BLOCKING 0x0 ;  /* 0x0000000000007b1d */ /* 0x000fe20000010000 */
[--C-:B------:R-:W-:Y:S01]  /*2060*/  SHF.R.S32.HI R6, RZ, 0x7, R4.reuse ;  /* 0x00000007ff067819 */ /* 0x100fe20000011404 */
[----:B------:R-:W-:Y:S01]  /*2070*/  IMAD.SHL.U32 R21, R4, 0x4, RZ ;  /* 0x0000000404157824 */ /* 0x000fe200078e00ff */
[----:B------:R-:W-:Y:S02]  /*2080*/  LOP3.LUT R3, R0, 0x60, RZ, 0xc0, !PT ;  /* 0x0000006000037812 */ /* 0x000fe400078ec0ff */
[----:B------:R-:W-:Y:S01]  /*2090*/  LOP3.LUT R5, R2, 0x2, RZ, 0xc0, !PT ;  /* 0x0000000202057812 */ /* 0x000fe200078ec0ff */
[----:B------:R-:W0:Y:S01]  /*20a0*/  LDCU UR4, c[0x0][0x3b4] ;  /* 0x00007680ff0477ac */ /* 0x000e220008000800 */
[----:B------:R-:W-:Y:S02]  /*20b0*/  SGXT R0, R6, 0x1 ;  /* 0x000000010600781a */ /* 0x000fe40000000200 */
[----:B------:R-:W-:Y:S01]  /*20c0*/  LOP3.LUT R3, R3, 0x1c, R4, 0xf8, !PT ;  /* 0x0000001c03037812 */ /* 0x000fe200078ef804 */
[----:B------:R-:W1:Y:S01]  /*20d0*/  LDCU.128 UR12, c[0x0][0x390] ;  /* 0x00007200ff0c77ac */ /* 0x000e620008000c00 */
[----:B------:R-:W-:-:S02]  /*20e0*/  LOP3.LUT R5, R5, 0x200, R18, 0xf8, !PT ;  /* 0x0000020005057812 */ /* 0x000fc400078ef812 */
[----:B------:R-:W-:Y:S01]  /*20f0*/  SHF.R.U32.HI R2, RZ, 0x1, R4 ;  /* 0x00000001ff027819 */ /* 0x000fe20000011604 */
[----:B------:R-:W2:Y:S01]  /*2100*/  LDCU UR6, c[0x0][0x3b8] ;  /* 0x00007700ff0677ac */ /* 0x000ea20008000800 */
[----:B------:R-:W-:Y:S02]  /*2110*/  F2FP.SATFINITE.E4M3.F32.PACK_AB_MERGE_C R44, R45, R44, RZ ;  /* 0x0000002c2d2c723e */ /* 0x000fe400048070ff */
[----:B------:R-:W-:Y:S02]  /*2120*/  F2FP.SATFINITE.E4M3.F32.PACK_AB_MERGE_C R46, R47, R46, RZ ;  /* 0x0000002e2f2e723e */ /* 0x000fe400048070ff */
[----:B------:R-:W-:Y:S02]  /*2130*/  F2FP.SATFINITE.E4M3.F32.PACK_AB_MERGE_C R43, R43, R42, RZ ;  /* 0x0000002a2b2b723e */ /* 0x000fe400048070ff */
[----:B------:R-:W-:Y:S01]  /*2140*/  LOP3.LUT R7, R3, 0x840, R0, 0x78, !PT ;  /* 0x0000084003077812 */ /* 0x000fe200078e7800 */
[----:B------:R-:W-:Y:S01]  /*2150*/  IMAD.SHL.U32 R0, R4, 0x80, RZ ;  /* 0x0000008004007824 */ /* 0x000fe200078e00ff */
[----:B------:R-:W-:-:S02]  /*2160*/  F2FP.SATFINITE.E4M3.F32.PACK_AB_MERGE_C R41, R41, R40, RZ ;  /* 0x000000282929723e */ /* 0x000fc400048070ff */
[----:B------:R-:W-:Y:S02]  /*2170*/  LOP3.LUT R6, R5, 0x80, R2, 0xf8, !PT ;  /* 0x0000008005067812 */ /* 0x000fe400078ef802 */
[----:B------:R-:W-:Y:S02]  /*2180*/  LOP3.LUT R2, R44, 0xffff, RZ, 0xc0, !PT ;  /* 0x0000ffff2c027812 */ /* 0x000fe400078ec0ff */
[----:B------:R-:W-:Y:S02]  /*2190*/  LOP3.LUT R5, R46, 0xffff, RZ, 0xc0, !PT ;  /* 0x0000ffff2e057812 */ /* 0x000fe400078ec0ff */
[----:B------:R-:W-:Y:S01]  /*21a0*/  PRMT R25, R43, 0x7604, R46 ;  /* 0x000076042b197816 */ /* 0x000fe2000000002e */
[----:B--2---:R-:W-:Y:S01]  /*21b0*/  IMAD R18, R16, UR6, RZ ;  /* 0x0000000610127c24 */ /* 0x004fe2000f8e02ff */
[----:B------:R-:W-:Y:S02]  /*21c0*/  LOP3.LUT R3, R41, 0xffff, RZ, 0xc0, !PT ;  /* 0x0000ffff29037812 */ /* 0x000fe400078ec0ff */
[----:B------:R-:W-:-:S02]  /*21d0*/  LOP3.LUT R43, R43, 0xffff, RZ, 0xc0, !PT ;  /* 0x0000ffff2b2b7812 */ /* 0x000fc400078ec0ff */
[----:B------:R-:W-:Y:S02]  /*21e0*/  LOP3.LUT R4, R0, 0xc00, RZ, 0xc0, !PT ;  /* 0x00000c0000047812 */ /* 0x000fe400078ec0ff */
[----:B------:R-:W-:Y:S02]  /*21f0*/  SHF.R.U32.HI R0, RZ, 0x8, R2 ;  /* 0x00000008ff007819 */ /* 0x000fe40000011602 */
[----:B------:R-:W-:Y:S02]  /*2200*/  SHF.R.U32.HI R2, RZ, 0x8, R5 ;  /* 0x00000008ff027819 */ /* 0x000fe40000011605 */
[----:B------:R-:W-:Y:S02]  /*2210*/  SHF.R.U32.HI R3, RZ, 0x8, R3 ;  /* 0x00000008ff037819 */ /* 0x000fe40000011603 */
[----:B------:R-:W-:Y:S02]  /*2220*/  SHF.R.U32.HI R5, RZ, 0x8, R43 ;  /* 0x00000008ff057819 */ /* 0x000fe4000001162b */
[----:B------:R-:W-:-:S02]  /*2230*/  LOP3.LUT R6, R6, R7, RZ, 0xfc, !PT ;  /* 0x0000000706067212 */ /* 0x000fc400078efcff */
[----:B------:R-:W-:Y:S02]  /*2240*/  PRMT R23, R41, 0x7604, R44 ;  /* 0x0000760429177816 */ /* 0x000fe4000000002c */
[----:B------:R-:W-:Y:S01]  /*2250*/  PRMT R7, R3, 0x7604, R0 ;  /* 0x0000760403077816 */ /* 0x000fe20000000000 */
[----:B0-----:R-:W-:Y:S01]  /*2260*/  IMAD R0, R17, UR4, RZ ;  /* 0x0000000411007c24 */ /* 0x001fe2000f8e02ff */
[----:B------:R-:W-:Y:S01]  /*2270*/  PRMT R5, R5, 0x7604, R2 ;  /* 0x0000760405057816 */ /* 0x000fe20000000002 */
[----:B------:R-:W-:Y:S01]  /*2280*/  STS.U16 [R6+UR5], R23 ;  /* 0x0000001706007988 */ /* 0x000fe20008000405 */
[----:B------:R-:W-:Y:S01]  /*2290*/  LOP3.LUT R2, R6, 0x20, RZ, 0x3c, !PT ;  /* 0x0000002006027812 */ /* 0x000fe200078e3cff */
[----:B------:R-:W-:Y:S01]  /*22a0*/  IMAD R3, R9, UR6, RZ ;  /* 0x0000000609037c24 */ /* 0x000fe2000f8e02ff */
[----:B------:R-:W-:Y:S01]  /*22b0*/  LOP3.LUT R4, R4, 0x1fc, R21, 0xf8, !PT ;  /* 0x000001fc04047812 */ /* 0x000fe200078ef815 */
[----:B------:R-:W-:Y:S01]  /*22c0*/  STS.U16 [R6+UR5+0x100], R7 ;  /* 0x0001000706007988 */ /* 0x000fe20008000405 */
[----:B-1----:R-:W-:Y:S01]  /*22d0*/  ISETP.GE.AND P0, PT, R17, UR14, PT ;  /* 0x0000000e11007c0c */ /* 0x002fe2000bf06270 */
[----:B------:R-:W-:Y:S01]  /*22e0*/  IMAD R17, R15, UR6, RZ ;  /* 0x000000060f117c24 */ /* 0x000fe2000f8e02ff */
[----:B------:R-:W-:Y:S01]  /*22f0*/  LOP3.LUT R19, R4, 0x60, R19, 0x78, !PT ;  /* 0x0000006004137812 */ /* 0x000fe200078e7813 */
[----:B------:R-:W-:Y:S01]  /*2300*/  STS.U16 [R2+UR5+0x400], R25 ;  /* 0x0004001902007988 */ /* 0x000fe20008000405 */
[----:B------:R-:W-:-:S02]  /*2310*/  IADD3 R20, P2, PT, R0, UR12, RZ ;  /* 0x0000000c00147c10 */ /* 0x000fc4000ff5e0ff */
[C---:B------:R-:W-:Y:S01]  /*2320*/  ISETP.LT.AND P4, PT, R10.reuse, UR15, !P0 ;  /* 0x0000000f0a007c0c */ /* 0x040fe2000c781270 */
[----:B------:R0:W-:Y:S01]  /*2330*/  STS.U16 [R2+UR5+0x500], R5 ;  /* 0x0005000502007988 */ /* 0x0001e20008000405 */
[----:B------:R-:W-:Y:S01]  /*2340*/  BAR.SYNC.DEFER_BLOCKING 0x0 ;  /* 0x0000000000007b1d */ /* 0x000fe20000010000 */
[----:B------:R-:W-:Y:S01]  /*2350*/  ISETP.LT.AND P1, PT, R9, UR15, !P0 ;  /* 0x0000000f09007c0c */ /* 0x000fe2000c721270 */
[----:B------:R-:W-:Y:S01]  /*2360*/  IMAD R10, R10, UR6, RZ ;  /* 0x000000060a0a7c24 */ /* 0x000fe2000f8e02ff */
[----:B------:R-:W-:Y:S01]  /*2370*/  LEA.HI.X.SX32 R21, R0, UR13, 0x1, P2 ;  /* 0x0000000d00157c11 */ /* 0x000fe200090f0eff */
[----:B------:R-:W-:Y:S01]  /*2380*/  IMAD R0, R14, UR6, RZ ;  /* 0x000000060e007c24 */ /* 0x000fe2000f8e02ff */
[C---:B------:R-:W-:Y:S01]  /*2390*/  ISETP.LT.AND P5, PT, R11.reuse, UR15, !P0 ;  /* 0x0000000f0b007c0c */ /* 0x040fe2000c7a1270 */
[----:B------:R-:W-:Y:S01]  /*23a0*/  IMAD R11, R11, UR6, RZ ;  /* 0x000000060b0b7c24 */ /* 0x000fe2000f8e02ff */
[-C--:B0-----:R-:W-:Y:S02]  /*23b0*/  IADD3 R2, P2, PT, R3, R20.reuse, RZ ;  /* 0x0000001403027210 */ /* 0x081fe40007f5e0ff */
[----:B------:R-:W-:-:S02]  /*23c0*/  IADD3 R4, P3, PT, R10, R20, RZ ;  /* 0x000000140a047210 */ /* 0x000fc40007f7e0ff */
[-C--:B------:R-:W-:Y:S02]  /*23d0*/  LEA.HI.X.SX32 R3, R3, R21.reuse, 0x1, P2 ;  /* 0x0000001503037211 */ /* 0x080fe400010f0eff */
[----:B------:R-:W-:Y:S02]  /*23e0*/  LEA.HI.X.SX32 R5, R10, R21, 0x1, P3 ;  /* 0x000000150a057211 */ /* 0x000fe400018f0eff */
[C---:B------:R-:W-:Y:S01]  /*23f0*/  ISETP.LT.AND P3, PT, R13.reuse, UR15, !P0 ;  /* 0x0000000f0d007c0c */ /* 0x040fe2000c761270 */
[----:B------:R-:W-:Y:S01]  /*2400*/  IMAD R13, R13, UR6, RZ ;  /* 0x000000060d0d7c24 */ /* 0x000fe2000f8e02ff */
[----:B------:R-:W-:-:S04]  /*2410*/  IADD3 R6, P6, PT, R11, R20, RZ ;  /* 0x000000140b067210 */ /* 0x000fc80007fde0ff */
[----:B------:R-:W-:Y:S02]  /*2420*/  LEA.HI.X.SX32 R7, R11, R21, 0x1, P6 ;  /* 0x000000150b077211 */ /* 0x000fe400030f0eff */
[----:B------:R-:W-:Y:S01]  /*2430*/  IADD3 R8, P6, PT, R0, R20, RZ ;  /* 0x0000001400087210 */ /* 0x000fe20007fde0ff */
[----:B------:R-:W0:Y:S04]  /*2440*/  LDS R22, [R19+UR5] ;  /* 0x0000000513167984 */ /* 0x000e280008000800 */
[----:B------:R1:W2:Y:S01]  /*2450*/  LDS R23, [R19+UR5+0x200] ;  /* 0x0002000513177984 */ /* 0x0002a20008000800 */
[C---:B0-----:R-:W-:Y:S02]  /*2460*/  PRMT R9, R22.reuse, 0x7770, RZ ;  /* 0x0000777016097816 */ /* 0x041fe400000000ff */
[----:B------:R-:W-:-:S02]  /*2470*/  PRMT R25, R22, 0x7772, RZ ;  /* 0x0000777216197816 */ /* 0x000fc400000000ff */
[----:B-1----:R-:W-:Y:S01]  /*2480*/  PRMT R19, R22, 0x7771, RZ ;  /* 0x0000777116137816 */ /* 0x002fe200000000ff */
[----:B------:R0:W-:Y:S04]  /*2490*/  @P1 STG.E.U8 desc[UR8][R2.64], R9 ;  /* 0x0000000902001986 */ /* 0x0001e8000c101108 */
[----:B------:R1:W-:Y:S01]  /*24a0*/  @P4 STG.E.U8 desc[UR8][R4.64], R25 ;  /* 0x0000001904004986 */ /* 0x0003e2000c101108 */
[C---:B------:R-:W-:Y:S01]  /*24b0*/  ISETP.LT.AND P4, PT, R12.reuse, UR15, !P0 ;  /* 0x0000000f0c007c0c */ /* 0x040fe2000c781270 */
[----:B------:R-:W-:-:S05]  /*24c0*/  IMAD R12, R12, UR6, RZ ;  /* 0x000000060c0c7c24 */ /* 0x000fca000f8e02ff */
[-C--:B0-----:R-:W-:Y:S02]  /*24d0*/  IADD3 R2, P1, PT, R12, R20.reuse, RZ ;  /* 0x000000140c027210 */ /* 0x081fe40007f3e0ff */
[-C--:B------:R-:W-:Y:S02]  /*24e0*/  LEA.HI.X.SX32 R9, R0, R21.reuse, 0x1, P6 ;  /* 0x0000001500097211 */ /* 0x080fe400030f0eff */
[-C--:B-1----:R-:W-:Y:S02]  /*24f0*/  IADD3 R4, P2, PT, R13, R20.reuse, RZ ;  /* 0x000000140d047210 */ /* 0x082fe40007f5e0ff */
[-C--:B------:R-:W-:Y:S02]  /*2500*/  LEA.HI.X.SX32 R3, R12, R21.reuse, 0x1, P1 ;  /* 0x000000150c037211 */ /* 0x080fe400008f0eff */
[----:B------:R-:W-:Y:S02]  /*2510*/  IADD3 R10, P1, PT, R17, R20, RZ ;  /* 0x00000014110a7210 */ /* 0x000fe40007f3e0ff */
[----:B------:R-:W-:-:S02]  /*2520*/  LEA.HI.X.SX32 R5, R13, R21, 0x1, P2 ;  /* 0x000000150d057211 */ /* 0x000fc400010f0eff */
[----:B------:R-:W-:Y:S02]  /*2530*/  ISETP.LT.AND P2, PT, R14, UR15, !P0 ;  /* 0x0000000f0e007c0c */ /* 0x000fe4000c741270 */
[----:B------:R-:W-:Y:S02]  /*2540*/  LEA.HI.X.SX32 R11, R17, R21, 0x1, P1 ;  /* 0x00000015110b7211 */ /* 0x000fe400008f0eff */
[----:B------:R-:W-:Y:S02]  /*2550*/  ISETP.LT.AND P1, PT, R15, UR15, !P0 ;  /* 0x0000000f0f007c0c */ /* 0x000fe4000c721270 */
[----:B------:R-:W-:Y:S02]  /*2560*/  ISETP.LT.AND P0, PT, R16, UR15, !P0 ;  /* 0x0000000f10007c0c */ /* 0x000fe4000c701270 */
[----:B------:R-:W-:Y:S02]  /*2570*/  IADD3 R12, P6, PT, R18, R20, RZ ;  /* 0x00000014120c7210 */ /* 0x000fe40007fde0ff */
[----:B--2---:R-:W-:-:S02]  /*2580*/  PRMT R15, R23, 0x7770, RZ ;  /* 0x00007770170f7816 */ /* 0x004fc400000000ff */
[C---:B------:R-:W-:Y:S02]  /*2590*/  PRMT R17, R23.reuse, 0x7772, RZ ;  /* 0x0000777217117816 */ /* 0x040fe400000000ff */
[----:B------:R-:W-:Y:S01]  /*25a0*/  LEA.HI.X.SX32 R13, R18, R21, 0x1, P6 ;  /* 0x00000015120d7211 */ /* 0x000fe200030f0eff */
[----:B------:R0:W-:Y:S01]  /*25b0*/  @P5 STG.E.U8 desc[UR8][R6.64], R15 ;  /* 0x0000000f06005986 */ /* 0x0001e2000c101108 */
[----:B------:R-:W-:Y:S02]  /*25c0*/  PRMT R21, R22, 0x7773, RZ ;  /* 0x0000777316157816 */ /* 0x000fe400000000ff */
[C---:B------:R-:W-:Y:S01]  /*25d0*/  PRMT R25, R23.reuse, 0x7771, RZ ;  /* 0x0000777117197816 */ /* 0x040fe200000000ff */
[----:B------:R0:W-:Y:S01]  /*25e0*/  @P4 STG.E.U8 desc[UR8][R2.64], R17 ;  /* 0x0000001102004986 */ /* 0x0001e2000c101108 */
[----:B------:R-:W-:-:S03]  /*25f0*/  PRMT R23, R23, 0x7773, RZ ;  /* 0x0000777317177816 */ /* 0x000fc600000000ff */
[----:B------:R0:W-:Y:S04]  /*2600*/  @P3 STG.E.U8 desc[UR8][R4.64], R19 ;  /* 0x0000001304003986 */ /* 0x0001e8000c101108 */
[----:B------:R0:W-:Y:S04]  /*2610*/  @P2 STG.E.U8 desc[UR8][R8.64], R21 ;  /* 0x0000001508002986 */ /* 0x0001e8000c101108 */
[----:B------:R0:W-:Y:S01]  /*2620*/  @P1 STG.E.U8 desc[UR8][R10.64], R25 ;  /* 0x000000190a001986 */ /* 0x0001e2000c101108 */
[----:B------:R-:W-:Y:S05]  /*2630*/  @!P0 EXIT ;  /* 0x000000000000894d */ /* 0x000fea0003800000 */
[----:B------:R-:W-:Y:S01]  /*2640*/  STG.E.U8 desc[UR8][R12.64], R23 ;  /* 0x000000170c007986 */ /* 0x000fe2000c101108 */
[----:B------:R-:W-:Y:S05]  /*2650*/  EXIT ;  /* 0x000000000000794d */ /* 0x000fea0003800000 */
.L_x_3:
[----:B------:R-:W-:-:S00]  /*2660*/  BRA `(.L_x_3) ;  /* 0xfffffffc00fc7947 */ /* 0x000fc0000383ffff */
[----:B------:R-:W-:-:S00]  /*2670*/  NOP ;  /* 0x0000000000007918 */ /* 0x000fc00000000000 */
        /* <DEDUP_REMOVED lines=8> */
.L_x_4:


//--------------------- .nv.shared.matmul_kernel  --------------------------
	.section	.nv.shared.matmul_kernel,"aw",@nobits
	.sectionflags	@""
	.align	16
	.zero		1024


//--------------------- .nv.shared.reserved.0     --------------------------
	.section	.nv.shared.reserved.0,"aw",@nobits
	.weak		__nv_reservedSMEM_offset_0_alias
	.size		__nv_reservedSMEM_offset_0_alias, 0, 64
	.other		__nv_reservedSMEM_offset_0_alias,@"STO_CUDA_RESERVED_SHARED STV_DEFAULT"
__nv_reservedSMEM_offset_0_alias:
	.zero		0
	.zero		64


//--------------------- .nv.constant0.matmul_kernel --------------------------
	.section	.nv.constant0.matmul_kernel,"a",@progbits
	.sectionflags	@""
	.align	4
.nv.constant0.matmul_kernel:
	.zero		976


//--------------------- SYMBOLS --------------------------

	.type		.nv.reservedSmem.offset0,@object
	.size		.nv.reservedSmem.offset0,0x4
	.type		.nv.reservedSmem.cap,@object
	.size		.nv.reservedSmem.cap,0x4
